//
// Generated by NVIDIA NVVM Compiler
//
// Compiler Build ID: CL-36424714
// Cuda compilation tools, release 13.0, V13.0.88
// Based on NVVM 20.0.0
//

.version 9.0
.target sm_100
.address_size 64

	// .globl	_Z16layerNorm_kernelPfS_S_S_iiif
// _ZZ16layerNorm_kernelPfS_S_S_iiifE6s_mean has been demoted
// _ZZ16layerNorm_kernelPfS_S_S_iiifE10s_variance has been demoted

.visible .entry _Z16layerNorm_kernelPfS_S_S_iiif(
	.param .u64 .ptr .align 1 _Z16layerNorm_kernelPfS_S_S_iiif_param_0,
	.param .u64 .ptr .align 1 _Z16layerNorm_kernelPfS_S_S_iiif_param_1,
	.param .u64 .ptr .align 1 _Z16layerNorm_kernelPfS_S_S_iiif_param_2,
	.param .u64 .ptr .align 1 _Z16layerNorm_kernelPfS_S_S_iiif_param_3,
	.param .u32 _Z16layerNorm_kernelPfS_S_S_iiif_param_4,
	.param .u32 _Z16layerNorm_kernelPfS_S_S_iiif_param_5,
	.param .u32 _Z16layerNorm_kernelPfS_S_S_iiif_param_6,
	.param .f32 _Z16layerNorm_kernelPfS_S_S_iiif_param_7
)
{
	.reg .pred 	%p<21>;
	.reg .b32 	%r<72>;
	.reg .b32 	%f<208>;
	.reg .b64 	%rd<33>;
	// demoted variable
	.shared .align 4 .f32 _ZZ16layerNorm_kernelPfS_S_S_iiifE6s_mean;
	// demoted variable
	.shared .align 4 .f32 _ZZ16layerNorm_kernelPfS_S_S_iiifE10s_variance;
	ld.param.u64 	%rd7, [_Z16layerNorm_kernelPfS_S_S_iiif_param_0];
	ld.param.u64 	%rd4, [_Z16layerNorm_kernelPfS_S_S_iiif_param_1];
	ld.param.u64 	%rd5, [_Z16layerNorm_kernelPfS_S_S_iiif_param_2];
	ld.param.u64 	%rd6, [_Z16layerNorm_kernelPfS_S_S_iiif_param_3];
	ld.param.u32 	%r46, [_Z16layerNorm_kernelPfS_S_S_iiif_param_5];
	ld.param.u32 	%r47, [_Z16layerNorm_kernelPfS_S_S_iiif_param_6];
	ld.param.f32 	%f29, [_Z16layerNorm_kernelPfS_S_S_iiif_param_7];
	cvta.to.global.u64 	%rd1, %rd7;
	mov.u32 	%r1, %ctaid.x;
	mov.u32 	%r2, %ctaid.y;
	mov.u32 	%r3, %tid.x;
	setp.ne.s32 	%p1, %r3, 0;
	@%p1 bra 	$L__BB0_28;
	setp.lt.s32 	%p2, %r47, 1;
	mov.f32 	%f198, 0f00000000;
	@%p2 bra 	$L__BB0_14;
	mad.lo.s32 	%r49, %r46, %r1, %r2;
	mul.lo.s32 	%r4, %r49, %r47;
	and.b32  	%r5, %r47, 15;
	setp.lt.u32 	%p3, %r47, 16;
	mov.f32 	%f198, 0f00000000;
	mov.b32 	%r61, 0;
	@%p3 bra 	$L__BB0_5;
	and.b32  	%r61, %r47, 2147483632;
	neg.s32 	%r59, %r61;
	add.s64 	%rd2, %rd1, 32;
	mov.f32 	%f198, 0f00000000;
	mov.u32 	%r58, %r4;
$L__BB0_4:
	.pragma "nounroll";
	mul.wide.s32 	%rd8, %r58, 4;
	add.s64 	%rd9, %rd2, %rd8;
	ld.global.f32 	%f34, [%rd9+-32];
	add.f32 	%f35, %f198, %f34;
	ld.global.f32 	%f36, [%rd9+-28];
	add.f32 	%f37, %f35, %f36;
	ld.global.f32 	%f38, [%rd9+-24];
	add.f32 	%f39, %f37, %f38;
	ld.global.f32 	%f40, [%rd9+-20];
	add.f32 	%f41, %f39, %f40;
	ld.global.f32 	%f42, [%rd9+-16];
	add.f32 	%f43, %f41, %f42;
	ld.global.f32 	%f44, [%rd9+-12];
	add.f32 	%f45, %f43, %f44;
	ld.global.f32 	%f46, [%rd9+-8];
	add.f32 	%f47, %f45, %f46;
	ld.global.f32 	%f48, [%rd9+-4];
	add.f32 	%f49, %f47, %f48;
	ld.global.f32 	%f50, [%rd9];
	add.f32 	%f51, %f49, %f50;
	ld.global.f32 	%f52, [%rd9+4];
	add.f32 	%f53, %f51, %f52;
	ld.global.f32 	%f54, [%rd9+8];
	add.f32 	%f55, %f53, %f54;
	ld.global.f32 	%f56, [%rd9+12];
	add.f32 	%f57, %f55, %f56;
	ld.global.f32 	%f58, [%rd9+16];
	add.f32 	%f59, %f57, %f58;
	ld.global.f32 	%f60, [%rd9+20];
	add.f32 	%f61, %f59, %f60;
	ld.global.f32 	%f62, [%rd9+24];
	add.f32 	%f63, %f61, %f62;
	ld.global.f32 	%f64, [%rd9+28];
	add.f32 	%f198, %f63, %f64;
	add.s32 	%r59, %r59, 16;
	add.s32 	%r58, %r58, 16;
	setp.ne.s32 	%p4, %r59, 0;
	@%p4 bra 	$L__BB0_4;
$L__BB0_5:
	setp.eq.s32 	%p5, %r5, 0;
	@%p5 bra 	$L__BB0_14;
	and.b32  	%r13, %r47, 7;
	setp.lt.u32 	%p6, %r5, 8;
	@%p6 bra 	$L__BB0_8;
	add.s32 	%r50, %r61, %r4;
	mul.wide.s32 	%rd10, %r50, 4;
	add.s64 	%rd11, %rd1, %rd10;
	ld.global.f32 	%f66, [%rd11];
	add.f32 	%f67, %f198, %f66;
	ld.global.f32 	%f68, [%rd11+4];
	add.f32 	%f69, %f67, %f68;
	ld.global.f32 	%f70, [%rd11+8];
	add.f32 	%f71, %f69, %f70;
	ld.global.f32 	%f72, [%rd11+12];
	add.f32 	%f73, %f71, %f72;
	ld.global.f32 	%f74, [%rd11+16];
	add.f32 	%f75, %f73, %f74;
	ld.global.f32 	%f76, [%rd11+20];
	add.f32 	%f77, %f75, %f76;
	ld.global.f32 	%f78, [%rd11+24];
	add.f32 	%f79, %f77, %f78;
	ld.global.f32 	%f80, [%rd11+28];
	add.f32 	%f198, %f79, %f80;
	add.s32 	%r61, %r61, 8;
$L__BB0_8:
	setp.eq.s32 	%p7, %r13, 0;
	@%p7 bra 	$L__BB0_14;
	and.b32  	%r16, %r47, 3;
	setp.lt.u32 	%p8, %r13, 4;
	@%p8 bra 	$L__BB0_11;
	add.s32 	%r51, %r61, %r4;
	mul.wide.s32 	%rd12, %r51, 4;
	add.s64 	%rd13, %rd1, %rd12;
	ld.global.f32 	%f82, [%rd13];
	add.f32 	%f83, %f198, %f82;
	ld.global.f32 	%f84, [%rd13+4];
	add.f32 	%f85, %f83, %f84;
	ld.global.f32 	%f86, [%rd13+8];
	add.f32 	%f87, %f85, %f86;
	ld.global.f32 	%f88, [%rd13+12];
	add.f32 	%f198, %f87, %f88;
	add.s32 	%r61, %r61, 4;
$L__BB0_11:
	setp.eq.s32 	%p9, %r16, 0;
	@%p9 bra 	$L__BB0_14;
	add.s32 	%r64, %r61, %r4;
	neg.s32 	%r63, %r16;
$L__BB0_13:
	.pragma "nounroll";
	mul.wide.s32 	%rd14, %r64, 4;
	add.s64 	%rd15, %rd1, %rd14;
	ld.global.f32 	%f89, [%rd15];
	add.f32 	%f198, %f198, %f89;
	add.s32 	%r64, %r64, 1;
	add.s32 	%r63, %r63, 1;
	setp.ne.s32 	%p10, %r63, 0;
	@%p10 bra 	$L__BB0_13;
$L__BB0_14:
	setp.lt.s32 	%p11, %r47, 1;
	cvt.rn.f32.s32 	%f14, %r47;
	div.rn.f32 	%f15, %f198, %f14;
	st.shared.f32 	[_ZZ16layerNorm_kernelPfS_S_S_iiifE6s_mean], %f15;
	mov.f32 	%f207, 0f00000000;
	@%p11 bra 	$L__BB0_27;
	mad.lo.s32 	%r53, %r46, %r1, %r2;
	mul.lo.s32 	%r25, %r53, %r47;
	and.b32  	%r26, %r47, 15;
	setp.lt.u32 	%p12, %r47, 16;
	mov.f32 	%f207, 0f00000000;
	mov.b32 	%r68, 0;
	@%p12 bra 	$L__BB0_18;
	and.b32  	%r68, %r47, 2147483632;
	neg.s32 	%r66, %r68;
	add.s64 	%rd3, %rd1, 32;
	mov.f32 	%f207, 0f00000000;
	mov.u32 	%r65, %r25;
$L__BB0_17:
	.pragma "nounroll";
	mul.wide.s32 	%rd16, %r65, 4;
	add.s64 	%rd17, %rd3, %rd16;
	ld.global.f32 	%f94, [%rd17+-32];
	sub.f32 	%f95, %f94, %f15;
	fma.rn.f32 	%f96, %f95, %f95, %f207;
	ld.global.f32 	%f97, [%rd17+-28];
	sub.f32 	%f98, %f97, %f15;
	fma.rn.f32 	%f99, %f98, %f98, %f96;
	ld.global.f32 	%f100, [%rd17+-24];
	sub.f32 	%f101, %f100, %f15;
	fma.rn.f32 	%f102, %f101, %f101, %f99;
	ld.global.f32 	%f103, [%rd17+-20];
	sub.f32 	%f104, %f103, %f15;
	fma.rn.f32 	%f105, %f104, %f104, %f102;
	ld.global.f32 	%f106, [%rd17+-16];
	sub.f32 	%f107, %f106, %f15;
	fma.rn.f32 	%f108, %f107, %f107, %f105;
	ld.global.f32 	%f109, [%rd17+-12];
	sub.f32 	%f110, %f109, %f15;
	fma.rn.f32 	%f111, %f110, %f110, %f108;
	ld.global.f32 	%f112, [%rd17+-8];
	sub.f32 	%f113, %f112, %f15;
	fma.rn.f32 	%f114, %f113, %f113, %f111;
	ld.global.f32 	%f115, [%rd17+-4];
	sub.f32 	%f116, %f115, %f15;
	fma.rn.f32 	%f117, %f116, %f116, %f114;
	ld.global.f32 	%f118, [%rd17];
	sub.f32 	%f119, %f118, %f15;
	fma.rn.f32 	%f120, %f119, %f119, %f117;
	ld.global.f32 	%f121, [%rd17+4];
	sub.f32 	%f122, %f121, %f15;
	fma.rn.f32 	%f123, %f122, %f122, %f120;
	ld.global.f32 	%f124, [%rd17+8];
	sub.f32 	%f125, %f124, %f15;
	fma.rn.f32 	%f126, %f125, %f125, %f123;
	ld.global.f32 	%f127, [%rd17+12];
	sub.f32 	%f128, %f127, %f15;
	fma.rn.f32 	%f129, %f128, %f128, %f126;
	ld.global.f32 	%f130, [%rd17+16];
	sub.f32 	%f131, %f130, %f15;
	fma.rn.f32 	%f132, %f131, %f131, %f129;
	ld.global.f32 	%f133, [%rd17+20];
	sub.f32 	%f134, %f133, %f15;
	fma.rn.f32 	%f135, %f134, %f134, %f132;
	ld.global.f32 	%f136, [%rd17+24];
	sub.f32 	%f137, %f136, %f15;
	fma.rn.f32 	%f138, %f137, %f137, %f135;
	ld.global.f32 	%f139, [%rd17+28];
	sub.f32 	%f140, %f139, %f15;
	fma.rn.f32 	%f207, %f140, %f140, %f138;
	add.s32 	%r66, %r66, 16;
	add.s32 	%r65, %r65, 16;
	setp.ne.s32 	%p13, %r66, 0;
	@%p13 bra 	$L__BB0_17;
$L__BB0_18:
	setp.eq.s32 	%p14, %r26, 0;
	@%p14 bra 	$L__BB0_27;
	and.b32  	%r34, %r47, 7;
	setp.lt.u32 	%p15, %r26, 8;
	@%p15 bra 	$L__BB0_21;
	add.s32 	%r54, %r68, %r25;
	mul.wide.s32 	%rd18, %r54, 4;
	add.s64 	%rd19, %rd1, %rd18;
	ld.global.f32 	%f142, [%rd19];
	sub.f32 	%f143, %f142, %f15;
	fma.rn.f32 	%f144, %f143, %f143, %f207;
	ld.global.f32 	%f145, [%rd19+4];
	sub.f32 	%f146, %f145, %f15;
	fma.rn.f32 	%f147, %f146, %f146, %f144;
	ld.global.f32 	%f148, [%rd19+8];
	sub.f32 	%f149, %f148, %f15;
	fma.rn.f32 	%f150, %f149, %f149, %f147;
	ld.global.f32 	%f151, [%rd19+12];
	sub.f32 	%f152, %f151, %f15;
	fma.rn.f32 	%f153, %f152, %f152, %f150;
	ld.global.f32 	%f154, [%rd19+16];
	sub.f32 	%f155, %f154, %f15;
	fma.rn.f32 	%f156, %f155, %f155, %f153;
	ld.global.f32 	%f157, [%rd19+20];
	sub.f32 	%f158, %f157, %f15;
	fma.rn.f32 	%f159, %f158, %f158, %f156;
	ld.global.f32 	%f160, [%rd19+24];
	sub.f32 	%f161, %f160, %f15;
	fma.rn.f32 	%f162, %f161, %f161, %f159;
	ld.global.f32 	%f163, [%rd19+28];
	sub.f32 	%f164, %f163, %f15;
	fma.rn.f32 	%f207, %f164, %f164, %f162;
	add.s32 	%r68, %r68, 8;
$L__BB0_21:
	setp.eq.s32 	%p16, %r34, 0;
	@%p16 bra 	$L__BB0_27;
	and.b32  	%r37, %r47, 3;
	setp.lt.u32 	%p17, %r34, 4;
	@%p17 bra 	$L__BB0_24;
	add.s32 	%r55, %r68, %r25;
	mul.wide.s32 	%rd20, %r55, 4;
	add.s64 	%rd21, %rd1, %rd20;
	ld.global.f32 	%f166, [%rd21];
	sub.f32 	%f167, %f166, %f15;
	fma.rn.f32 	%f168, %f167, %f167, %f207;
	ld.global.f32 	%f169, [%rd21+4];
	sub.f32 	%f170, %f169, %f15;
	fma.rn.f32 	%f171, %f170, %f170, %f168;
	ld.global.f32 	%f172, [%rd21+8];
	sub.f32 	%f173, %f172, %f15;
	fma.rn.f32 	%f174, %f173, %f173, %f171;
	ld.global.f32 	%f175, [%rd21+12];
	sub.f32 	%f176, %f175, %f15;
	fma.rn.f32 	%f207, %f176, %f176, %f174;
	add.s32 	%r68, %r68, 4;
$L__BB0_24:
	setp.eq.s32 	%p18, %r37, 0;
	@%p18 bra 	$L__BB0_27;
	add.s32 	%r71, %r68, %r25;
	neg.s32 	%r70, %r37;
$L__BB0_26:
	.pragma "nounroll";
	mul.wide.s32 	%rd22, %r71, 4;
	add.s64 	%rd23, %rd1, %rd22;
	ld.global.f32 	%f177, [%rd23];
	sub.f32 	%f178, %f177, %f15;
	fma.rn.f32 	%f207, %f178, %f178, %f207;
	add.s32 	%r71, %r71, 1;
	add.s32 	%r70, %r70, 1;
	setp.ne.s32 	%p19, %r70, 0;
	@%p19 bra 	$L__BB0_26;
$L__BB0_27:
	div.rn.f32 	%f179, %f207, %f14;
	st.shared.f32 	[_ZZ16layerNorm_kernelPfS_S_S_iiifE10s_variance], %f179;
$L__BB0_28:
	bar.sync 	0;
	setp.ge.s32 	%p20, %r3, %r47;
	@%p20 bra 	$L__BB0_30;
	mad.lo.s32 	%r56, %r46, %r1, %r2;
	mad.lo.s32 	%r57, %r56, %r47, %r3;
	mul.wide.s32 	%rd24, %r57, 4;
	add.s64 	%rd25, %rd1, %rd24;
	ld.global.f32 	%f180, [%rd25];
	ld.shared.f32 	%f181, [_ZZ16layerNorm_kernelPfS_S_S_iiifE6s_mean];
	sub.f32 	%f182, %f180, %f181;
	ld.shared.f32 	%f183, [_ZZ16layerNorm_kernelPfS_S_S_iiifE10s_variance];
	add.f32 	%f184, %f29, %f183;
	sqrt.rn.f32 	%f185, %f184;
	div.rn.f32 	%f186, %f182, %f185;
	cvta.to.global.u64 	%rd26, %rd5;
	mul.wide.u32 	%rd27, %r3, 4;
	add.s64 	%rd28, %rd26, %rd27;
	ld.global.f32 	%f187, [%rd28];
	cvta.to.global.u64 	%rd29, %rd6;
	add.s64 	%rd30, %rd29, %rd27;
	ld.global.f32 	%f188, [%rd30];
	fma.rn.f32 	%f189, %f187, %f186, %f188;
	cvta.to.global.u64 	%rd31, %rd4;
	add.s64 	%rd32, %rd31, %rd24;
	st.global.f32 	[%rd32], %f189;
$L__BB0_30:
	ret;

}


// ===== COMPILED SASS (sm_100) =====

	.target	sm_100

	.elftype	@"ET_EXEC"


//--------------------- .note.nv.tkinfo           --------------------------
	.section	.note.nv.tkinfo,"",@"SHT_NOTE"
	.sectionflags	@"SHF_NOTE_NV_TKINFO"
	.tkinfo
        /*0018*/ 	.word	0x00000002
        /*0030*/ 	.string	""
        /*0030*/ 	.string	"ptxas"
        /*0030*/ 	.string	"Cuda compilation tools, release 13.0, V13.0.88"
        /*0030*/ 	.string	"Build cuda_13.0.r13.0/compiler.36424714_0"
        /*0030*/ 	.string	"-arch sm_100 -m 64 "



//--------------------- .note.nv.cuinfo           --------------------------
	.section	.note.nv.cuinfo,"",@"SHT_NOTE"
	.sectionflags	@"SHF_NOTE_NV_CUINFO"
        /*0018*/ 	.short	0x0002
        /*001a*/ 	.short	0x0064
        /*001c*/ 	.short	0x0082
	.zero		2


//--------------------- .nv.info                  --------------------------
	.section	.nv.info,"",@"SHT_CUDA_INFO"
	.align	4


	//----- nvinfo : EIATTR_REGCOUNT
	.align		4
        /*0000*/ 	.byte	0x04, 0x2f
        /*0002*/ 	.short	(.L_1 - .L_0)
	.align		4
.L_0:
        /*0004*/ 	.word	index@(_Z16layerNorm_kernelPfS_S_S_iiif)
        /*0008*/ 	.word	0x00000020


	//----- nvinfo : EIATTR_FRAME_SIZE
	.align		4
.L_1:
        /*000c*/ 	.byte	0x04, 0x11
        /*000e*/ 	.short	(.L_3 - .L_2)
	.align		4
.L_2:
        /*0010*/ 	.word	index@($__internal_1_$__cuda_sm3x_div_rn_noftz_f32_slowpath)
        /*0014*/ 	.word	0x00000000


	//----- nvinfo : EIATTR_FRAME_SIZE
	.align		4
.L_3:
        /*0018*/ 	.byte	0x04, 0x11
        /*001a*/ 	.short	(.L_5 - .L_4)
	.align		4
.L_4:
        /*001c*/ 	.word	index@($__internal_0_$__cuda_sm20_sqrt_rn_f32_slowpath)
        /*0020*/ 	.word	0x00000000


	//----- nvinfo : EIATTR_FRAME_SIZE
	.align		4
.L_5:
        /*0024*/ 	.byte	0x04, 0x11
        /*0026*/ 	.short	(.L_7 - .L_6)
	.align		4
.L_6:
        /*0028*/ 	.word	index@(_Z16layerNorm_kernelPfS_S_S_iiif)
        /*002c*/ 	.word	0x00000000


	//----- nvinfo : EIATTR_MIN_STACK_SIZE
	.align		4
.L_7:
        /*0030*/ 	.byte	0x04, 0x12
        /*0032*/ 	.short	(.L_9 - .L_8)
	.align		4
.L_8:
        /*0034*/ 	.word	index@(_Z16layerNorm_kernelPfS_S_S_iiif)
        /*0038*/ 	.word	0x00000000
.L_9:


//--------------------- .nv.compat                --------------------------
	.section	.nv.compat,"",@"SHT_CUDA_COMPAT_INFO"
	.align	4
        /*0000*/ 	.byte	0x02, 0x09, 0x00, 0x00, 0x02, 0x02, 0x01, 0x00, 0x02, 0x05, 0x05, 0x00, 0x03, 0x07, 0x01, 0x01
        /*0010*/ 	.byte	0x02, 0x03, 0x00, 0x00, 0x02, 0x06, 0x01, 0x00, 0x04, 0x0b, 0x08, 0x00, 0x01, 0x00, 0x00, 0x00
        /*0020*/ 	.byte	0x00, 0x00, 0x00, 0x00


//--------------------- .nv.info._Z16layerNorm_kernelPfS_S_S_iiif --------------------------
	.section	.nv.info._Z16layerNorm_kernelPfS_S_S_iiif,"",@"SHT_CUDA_INFO"
	.sectionflags	@""
	.align	4


	//----- nvinfo : EIATTR_CUDA_API_VERSION
	.align		4
        /*0000*/ 	.byte	0x04, 0x37
        /*0002*/ 	.short	(.L_11 - .L_10)
.L_10:
        /*0004*/ 	.word	0x00000082


	//----- nvinfo : EIATTR_KPARAM_INFO
	.align		4
.L_11:
        /*0008*/ 	.byte	0x04, 0x17
        /*000a*/ 	.short	(.L_13 - .L_12)
.L_12:
        /*000c*/ 	.word	0x00000000
        /*0010*/ 	.short	0x0007
        /*0012*/ 	.short	0x002c
        /*0014*/ 	.byte	0x00, 0xf0, 0x11, 0x00


	//----- nvinfo : EIATTR_KPARAM_INFO
	.align		4
.L_13:
        /*0018*/ 	.byte	0x04, 0x17
        /*001a*/ 	.short	(.L_15 - .L_14)
.L_14:
        /*001c*/ 	.word	0x00000000
        /*0020*/ 	.short	0x0006
        /*0022*/ 	.short	0x0028
        /*0024*/ 	.byte	0x00, 0xf0, 0x11, 0x00


	//----- nvinfo : EIATTR_KPARAM_INFO
	.align		4
.L_15:
        /*0028*/ 	.byte	0x04, 0x17
        /*002a*/ 	.short	(.L_17 - .L_16)
.L_16:
        /*002c*/ 	.word	0x00000000
        /*0030*/ 	.short	0x0005
        /*0032*/ 	.short	0x0024
        /*0034*/ 	.byte	0x00, 0xf0, 0x11, 0x00


	//----- nvinfo : EIATTR_KPARAM_INFO
	.align		4
.L_17:
        /*0038*/ 	.byte	0x04, 0x17
        /*003a*/ 	.short	(.L_19 - .L_18)
.L_18:
        /*003c*/ 	.word	0x00000000
        /*0040*/ 	.short	0x0004
        /*0042*/ 	.short	0x0020
        /*0044*/ 	.byte	0x00, 0xf0, 0x11, 0x00


	//----- nvinfo : EIATTR_KPARAM_INFO
	.align		4
.L_19:
        /*0048*/ 	.byte	0x04, 0x17
        /*004a*/ 	.short	(.L_21 - .L_20)
.L_20:
        /*004c*/ 	.word	0x00000000
        /*0050*/ 	.short	0x0003
        /*0052*/ 	.short	0x0018
        /*0054*/ 	.byte	0x00, 0xf5, 0x21, 0x00


	//----- nvinfo : EIATTR_KPARAM_INFO
	.align		4
.L_21:
        /*0058*/ 	.byte	0x04, 0x17
        /*005a*/ 	.short	(.L_23 - .L_22)
.L_22:
        /*005c*/ 	.word	0x00000000
        /*0060*/ 	.short	0x0002
        /*0062*/ 	.short	0x0010
        /*0064*/ 	.byte	0x00, 0xf5, 0x21, 0x00


	//----- nvinfo : EIATTR_KPARAM_INFO
	.align		4
.L_23:
        /*0068*/ 	.byte	0x04, 0x17
        /*006a*/ 	.short	(.L_25 - .L_24)
.L_24:
        /*006c*/ 	.word	0x00000000
        /*0070*/ 	.short	0x0001
        /*0072*/ 	.short	0x0008
        /*0074*/ 	.byte	0x00, 0xf5, 0x21, 0x00


	//----- nvinfo : EIATTR_KPARAM_INFO
	.align		4
.L_25:
        /*0078*/ 	.byte	0x04, 0x17
        /*007a*/ 	.short	(.L_27 - .L_26)
.L_26:
        /*007c*/ 	.word	0x00000000
        /*0080*/ 	.short	0x0000
        /*0082*/ 	.short	0x0000
        /*0084*/ 	.byte	0x00, 0xf5, 0x21, 0x00


	//----- nvinfo : EIATTR_SPARSE_MMA_MASK
	.align		4
.L_27:
        /*0088*/ 	.byte	0x03, 0x50
        /*008a*/ 	.short	0x0000


	//----- nvinfo : EIATTR_MAXREG_COUNT
	.align		4
        /*008c*/ 	.byte	0x03, 0x1b
        /*008e*/ 	.short	0x00ff


	//----- nvinfo : EIATTR_NUM_BARRIERS
	.align		4
        /*0090*/ 	.byte	0x02, 0x4c
        /*0092*/ 	.byte	0x01
	.zero		1


	//----- nvinfo : EIATTR_MERCURY_ISA_VERSION
	.align		4
        /*0094*/ 	.byte	0x03, 0x5f
        /*0096*/ 	.short	0x0101


	//----- nvinfo : EIATTR_VRC_CTA_INIT_COUNT
	.align		4
        /*0098*/ 	.byte	0x02, 0x4a
	.zero		1
	.zero		1


	//----- nvinfo : EIATTR_EXIT_INSTR_OFFSETS
	.align		4
        /*009c*/ 	.byte	0x04, 0x1c
        /*009e*/ 	.short	(.L_29 - .L_28)


	//   ....[0]....
.L_28:
        /*00a0*/ 	.word	0x000012a0


	//   ....[1]....
        /*00a4*/ 	.word	0x000015b0


	//----- nvinfo : EIATTR_CRS_STACK_SIZE
	.align		4
.L_29:
        /*00a8*/ 	.byte	0x04, 0x1e
        /*00aa*/ 	.short	(.L_31 - .L_30)
.L_30:
        /*00ac*/ 	.word	0x00000000


	//----- nvinfo : EIATTR_CBANK_PARAM_SIZE
	.align		4
.L_31:
        /*00b0*/ 	.byte	0x03, 0x19
        /*00b2*/ 	.short	0x0030


	//----- nvinfo : EIATTR_PARAM_CBANK
	.align		4
        /*00b4*/ 	.byte	0x04, 0x0a
        /*00b6*/ 	.short	(.L_33 - .L_32)
	.align		4
.L_32:
        /*00b8*/ 	.word	index@(.nv.constant0._Z16layerNorm_kernelPfS_S_S_iiif)
        /*00bc*/ 	.short	0x0380
        /*00be*/ 	.short	0x0030


	//----- nvinfo : EIATTR_SW_WAR
	.align		4
.L_33:
        /*00c0*/ 	.byte	0x04, 0x36
        /*00c2*/ 	.short	(.L_35 - .L_34)
.L_34:
        /*00c4*/ 	.word	0x00000008
.L_35:


//--------------------- .nv.callgraph             --------------------------
	.section	.nv.callgraph,"",@"SHT_CUDA_CALLGRAPH"
	.align	4
	.sectionentsize	8
	.align		4
        /*0000*/ 	.word	0x00000000
	.align		4
        /*0004*/ 	.word	0xffffffff
	.align		4
        /*0008*/ 	.word	0x00000000
	.align		4
        /*000c*/ 	.word	0xfffffffe
	.align		4
        /*0010*/ 	.word	0x00000000
	.align		4
        /*0014*/ 	.word	0xfffffffd
	.align		4
        /*0018*/ 	.word	0x00000000
	.align		4
        /*001c*/ 	.word	0xfffffffc


//--------------------- .text._Z16layerNorm_kernelPfS_S_S_iiif --------------------------
	.section	.text._Z16layerNorm_kernelPfS_S_S_iiif,"ax",@progbits
	.align	128
        .global         _Z16layerNorm_kernelPfS_S_S_iiif
        .type           _Z16layerNorm_kernelPfS_S_S_iiif,@function
        .size           _Z16layerNorm_kernelPfS_S_S_iiif,(.L_x_35 - _Z16layerNorm_kernelPfS_S_S_iiif)
        .other          _Z16layerNorm_kernelPfS_S_S_iiif,@"STO_CUDA_ENTRY STV_DEFAULT"
_Z16layerNorm_kernelPfS_S_S_iiif:
.text._Z16layerNorm_kernelPfS_S_S_iiif:
[----:B------:R-:W-:Y:S01]  /*0000*/  LDC R1, c[0x0][0x37c] ;  /* 0x0000df00ff017b82 */ /* 0x000fe20000000800 */
[----:B------:R-:W0:Y:S07]  /*0010*/  S2R R4, SR_TID.X ;  /* 0x0000000000047919 */ /* 0x000e2e0000002100 */
[----:B------:R-:W1:Y:S01]  /*0020*/  S2UR UR6, SR_CTAID.X ;  /* 0x00000000000679c3 */ /* 0x000e620000002500 */
[----:B------:R-:W2:Y:S01]  /*0030*/  LDCU.64 UR12, c[0x0][0x358] ;  /* 0x00006b00ff0c77ac */ /* 0x000ea20008000a00 */
[----:B------:R-:W-:Y:S06]  /*0040*/  BSSY.RECONVERGENT B0, `(.L_x_0) ;  /* 0x0000122000007945 */ /* 0x000fec0003800200 */
[----:B------:R-:W3:Y:S01]  /*0050*/  S2UR UR7, SR_CTAID.Y ;  /* 0x00000000000779c3 */ /* 0x000ee20000002600 */
[----:B0-----:R-:W-:-:S13]  /*0060*/  ISETP.NE.AND P0, PT, R4, RZ, PT ;  /* 0x000000ff0400720c */ /* 0x001fda0003f05270 */
[----:B-123--:R-:W-:Y:S05]  /*0070*/  @P0 BRA `(.L_x_1) ;  /* 0x0000001000780947 */ /* 0x00efea0003800000 */
[----:B------:R-:W0:Y:S01]  /*0080*/  LDC R5, c[0x0][0x3a8] ;  /* 0x0000ea00ff057b82 */ /* 0x000e220000000800 */
[----:B------:R-:W-:Y:S01]  /*0090*/  HFMA2 R6, -RZ, RZ, 0, 0 ;  /* 0x00000000ff067431 */ /* 0x000fe200000001ff */
[----:B0-----:R-:W-:-:S13]  /*00a0*/  ISETP.GE.AND P2, PT, R5, 0x1, PT ;  /* 0x000000010500780c */ /* 0x001fda0003f46270 */
[----:B------:R-:W-:Y:S05]  /*00b0*/  @!P2 BRA `(.L_x_2) ;  /* 0x0000000400aca947 */ /* 0x000fea0003800000 */
[----:B------:R-:W0:Y:S01]  /*00c0*/  LDCU UR4, c[0x0][0x3a4] ;  /* 0x00007480ff0477ac */ /* 0x000e220008000800 */
[C---:B------:R-:W-:Y:S02]  /*00d0*/  ISETP.GE.U32.AND P0, PT, R5.reuse, 0x10, PT ;  /* 0x000000100500780c */ /* 0x040fe40003f06070 */
[----:B------:R-:W-:Y:S02]  /*00e0*/  CS2R R6, SRZ ;  /* 0x0000000000067805 */ /* 0x000fe4000001ff00 */
[----:B------:R-:W-:-:S04]  /*00f0*/  LOP3.LUT R23, R5, 0xf, RZ, 0xc0, !PT ;  /* 0x0000000f05177812 */ /* 0x000fc800078ec0ff */
[----:B------:R-:W-:Y:S01]  /*0100*/  ISETP.NE.AND P1, PT, R23, RZ, PT ;  /* 0x000000ff1700720c */ /* 0x000fe20003f25270 */
[----:B0-----:R-:W-:-:S06]  /*0110*/  UIMAD UR4, UR6, UR4, UR7 ;  /* 0x00000004060472a4 */ /* 0x001fcc000f8e0207 */
[----:B------:R-:W-:Y:S01]  /*0120*/  IMAD R0, R5, UR4, RZ ;  /* 0x0000000405007c24 */ /* 0x000fe2000f8e02ff */
[----:B------:R-:W-:Y:S06]  /*0130*/  @!P0 BRA `(.L_x_3) ;  /* 0x0000000000b88947 */ /* 0x000fec0003800000 */
[----:B------:R-:W0:Y:S01]  /*0140*/  LDCU.64 UR4, c[0x0][0x380] ;  /* 0x00007000ff0477ac */ /* 0x000e220008000a00 */
[----:B------:R-:W-:Y:S02]  /*0150*/  LOP3.LUT R7, R5, 0x7ffffff0, RZ, 0xc0, !PT ;  /* 0x7ffffff005077812 */ /* 0x000fe400078ec0ff */
[----:B------:R-:W-:Y:S02]  /*0160*/  MOV R6, RZ ;  /* 0x000000ff00067202 */ /* 0x000fe40000000f00 */
[----:B------:R-:W-:Y:S02]  /*0170*/  MOV R8, R0 ;  /* 0x0000000000087202 */ /* 0x000fe40000000f00 */
[----:B------:R-:W-:Y:S01]  /*0180*/  IADD3 R25, PT, PT, -R7, RZ, RZ ;  /* 0x000000ff07197210 */ /* 0x000fe20007ffe1ff */
[----:B0-----:R-:W-:-:S04]  /*0190*/  UIADD3 UR4, UP0, UPT, UR4, 0x20, URZ ;  /* 0x0000002004047890 */ /* 0x001fc8000ff1e0ff */
[----:B------:R-:W-:-:S12]  /*01a0*/  UIADD3.X UR5, UPT, UPT, URZ, UR5, URZ, UP0, !UPT ;  /* 0x00000005ff057290 */ /* 0x000fd800087fe4ff */
.L_x_4:
[----:B------:R-:W-:Y:S02]  /*01b0*/  MOV R2, UR4 ;  /* 0x0000000400027c02 */ /* 0x000fe40008000f00 */
[----:B------:R-:W-:-:S03]  /*01c0*/  MOV R3, UR5 ;  /* 0x0000000500037c02 */ /* 0x000fc60008000f00 */
[----:B------:R-:W-:-:S05]  /*01d0*/  IMAD.WIDE R2, R8, 0x4, R2 ;  /* 0x0000000408027825 */ /* 0x000fca00078e0202 */
[----:B------:R-:W2:Y:S04]  /*01e0*/  LDG.E R21, desc[UR12][R2.64+-0x20] ;  /* 0xffffe00c02157981 */ /* 0x000ea8000c1e1900 */
[----:B------:R-:W3:Y:S04]  /*01f0*/  LDG.E R22, desc[UR12][R2.64+-0x1c] ;  /* 0xffffe40c02167981 */ /* 0x000ee8000c1e1900 */
[----:B------:R-:W4:Y:S04]  /*0200*/  LDG.E R24, desc[UR12][R2.64+-0x18] ;  /* 0xffffe80c02187981 */ /* 0x000f28000c1e1900 */
[----:B------:R-:W5:Y:S04]  /*0210*/  LDG.E R26, desc[UR12][R2.64+-0x14] ;  /* 0xffffec0c021a7981 */ /* 0x000f68000c1e1900 */
        /* <DEDUP_REMOVED lines=11> */
[----:B------:R-:W5:Y:S01]  /*02d0*/  LDG.E R20, desc[UR12][R2.64+0x1c] ;  /* 0x00001c0c02147981 */ /* 0x000f62000c1e1900 */
[----:B------:R-:W-:-:S02]  /*02e0*/  IADD3 R25, PT, PT, R25, 0x10, RZ ;  /* 0x0000001019197810 */ /* 0x000fc40007ffe0ff */
[----:B------:R-:W-:Y:S02]  /*02f0*/  IADD3 R8, PT, PT, R8, 0x10, RZ ;  /* 0x0000001008087810 */ /* 0x000fe40007ffe0ff */
[----:B------:R-:W-:Y:S01]  /*0300*/  ISETP.NE.AND P0, PT, R25, RZ, PT ;  /* 0x000000ff1900720c */ /* 0x000fe20003f05270 */
[----:B--2---:R-:W-:-:S04]  /*0310*/  FADD R21, R21, R6 ;  /* 0x0000000615157221 */ /* 0x004fc80000000000 */
[----:B---3--:R-:W-:-:S04]  /*0320*/  FADD R21, R21, R22 ;  /* 0x0000001615157221 */ /* 0x008fc80000000000 */
[----:B----4-:R-:W-:-:S04]  /*0330*/  FADD R21, R21, R24 ;  /* 0x0000001815157221 */ /* 0x010fc80000000000 */
[----:B-----5:R-:W-:-:S04]  /*0340*/  FADD R26, R21, R26 ;  /* 0x0000001a151a7221 */ /* 0x020fc80000000000 */
[----:B------:R-:W-:-:S04]  /*0350*/  FADD R19, R26, R19 ;  /* 0x000000131a137221 */ /* 0x000fc80000000000 */
        /* <DEDUP_REMOVED lines=10> */
[----:B------:R-:W-:Y:S01]  /*0400*/  FADD R6, R9, R20 ;  /* 0x0000001409067221 */ /* 0x000fe20000000000 */
[----:B------:R-:W-:Y:S06]  /*0410*/  @P0 BRA `(.L_x_4) ;  /* 0xfffffffc00640947 */ /* 0x000fec000383ffff */
.L_x_3:
[----:B------:R-:W-:Y:S05]  /*0420*/  @!P1 BRA `(.L_x_2) ;  /* 0x0000000000d09947 */ /* 0x000fea0003800000 */
[----:B------:R-:W-:Y:S02]  /*0430*/  ISETP.GE.U32.AND P0, PT, R23, 0x8, PT ;  /* 0x000000081700780c */ /* 0x000fe40003f06070 */
[----:B------:R-:W-:-:S04]  /*0440*/  LOP3.LUT R12, R5, 0x7, RZ, 0xc0, !PT ;  /* 0x00000007050c7812 */ /* 0x000fc800078ec0ff */
[----:B------:R-:W-:-:S07]  /*0450*/  ISETP.NE.AND P1, PT, R12, RZ, PT ;  /* 0x000000ff0c00720c */ /* 0x000fce0003f25270 */
[----:B------:R-:W-:Y:S06]  /*0460*/  @!P0 BRA `(.L_x_5) ;  /* 0x0000000000508947 */ /* 0x000fec0003800000 */
[----:B------:R-:W0:Y:S01]  /*0470*/  LDC.64 R2, c[0x0][0x380] ;  /* 0x0000e000ff027b82 */ /* 0x000e220000000a00 */
[----:B------:R-:W-:-:S05]  /*0480*/  IADD3 R9, PT, PT, R0, R7, RZ ;  /* 0x0000000700097210 */ /* 0x000fca0007ffe0ff */
[----:B0-----:R-:W-:-:S05]  /*0490*/  IMAD.WIDE R2, R9, 0x4, R2 ;  /* 0x0000000409027825 */ /* 0x001fca00078e0202 */
[----:B------:R-:W2:Y:S04]  /*04a0*/  LDG.E R9, desc[UR12][R2.64] ;  /* 0x0000000c02097981 */ /* 0x000ea8000c1e1900 */
[----:B------:R-:W3:Y:S04]  /*04b0*/  LDG.E R8, desc[UR12][R2.64+0x4] ;  /* 0x0000040c02087981 */ /* 0x000ee8000c1e1900 */
[----:B------:R-:W4:Y:S04]  /*04c0*/  LDG.E R11, desc[UR12][R2.64+0x8] ;  /* 0x0000080c020b7981 */ /* 0x000f28000c1e1900 */
[----:B------:R-:W5:Y:S04]  /*04d0*/  LDG.E R13, desc[UR12][R2.64+0xc] ;  /* 0x00000c0c020d7981 */ /* 0x000f68000c1e1900 */
[----:B------:R-:W5:Y:S04]  /*04e0*/  LDG.E R15, desc[UR12][R2.64+0x10] ;  /* 0x0000100c020f7981 */ /* 0x000f68000c1e1900 */
[----:B------:R-:W5:Y:S04]  /*04f0*/  LDG.E R17, desc[UR12][R2.64+0x14] ;  /* 0x0000140c02117981 */ /* 0x000f68000c1e1900 */
[----:B------:R-:W5:Y:S04]  /*0500*/  LDG.E R19, desc[UR12][R2.64+0x18] ;  /* 0x0000180c02137981 */ /* 0x000f68000c1e1900 */
[----:B------:R-:W5:Y:S01]  /*0510*/  LDG.E R21, desc[UR12][R2.64+0x1c] ;  /* 0x00001c0c02157981 */ /* 0x000f62000c1e1900 */
[----:B------:R-:W-:Y:S01]  /*0520*/  IADD3 R7, PT, PT, R7, 0x8, RZ ;  /* 0x0000000807077810 */ /* 0x000fe20007ffe0ff */
[----:B--2---:R-:W-:-:S04]  /*0530*/  FADD R9, R6, R9 ;  /* 0x0000000906097221 */ /* 0x004fc80000000000 */
[----:B---3--:R-:W-:-:S04]  /*0540*/  FADD R8, R9, R8 ;  /* 0x0000000809087221 */ /* 0x008fc80000000000 */
[----:B----4-:R-:W-:-:S04]  /*0550*/  FADD R8, R8, R11 ;  /* 0x0000000b08087221 */ /* 0x010fc80000000000 */
[----:B-----5:R-:W-:-:S04]  /*0560*/  FADD R8, R8, R13 ;  /* 0x0000000d08087221 */ /* 0x020fc80000000000 */
[----:B------:R-:W-:-:S04]  /*0570*/  FADD R8, R8, R15 ;  /* 0x0000000f08087221 */ /* 0x000fc80000000000 */
[----:B------:R-:W-:-:S04]  /*0580*/  FADD R8, R8, R17 ;  /* 0x0000001108087221 */ /* 0x000fc80000000000 */
[----:B------:R-:W-:-:S04]  /*0590*/  FADD R8, R8, R19 ;  /* 0x0000001308087221 */ /* 0x000fc80000000000 */
[----:B------:R-:W-:-:S07]  /*05a0*/  FADD R6, R8, R21 ;  /* 0x0000001508067221 */ /* 0x000fce0000000000 */
.L_x_5:
        /* <DEDUP_REMOVED lines=11> */
[----:B------:R-:W5:Y:S01]  /*0660*/  LDG.E R13, desc[UR12][R2.64+0xc] ;  /* 0x00000c0c020d7981 */ /* 0x000f62000c1e1900 */
[----:B------:R-:W-:Y:S01]  /*0670*/  IADD3 R7, PT, PT, R7, 0x4, RZ ;  /* 0x0000000407077810 */ /* 0x000fe20007ffe0ff */
[----:B--2---:R-:W-:-:S04]  /*0680*/  FADD R9, R6, R9 ;  /* 0x0000000906097221 */ /* 0x004fc80000000000 */
[----:B---3--:R-:W-:-:S04]  /*0690*/  FADD R8, R9, R8 ;  /* 0x0000000809087221 */ /* 0x008fc80000000000 */
[----:B----4-:R-:W-:-:S04]  /*06a0*/  FADD R8, R8, R11 ;  /* 0x0000000b08087221 */ /* 0x010fc80000000000 */
[----:B-----5:R-:W-:-:S07]  /*06b0*/  FADD R6, R8, R13 ;  /* 0x0000000d08067221 */ /* 0x020fce0000000000 */
.L_x_6:
[----:B------:R-:W-:Y:S05]  /*06c0*/  @!P1 BRA `(.L_x_2) ;  /* 0x0000000000289947 */ /* 0x000fea0003800000 */
[----:B------:R-:W0:Y:S01]  /*06d0*/  LDC.64 R8, c[0x0][0x380] ;  /* 0x0000e000ff087b82 */ /* 0x000e220000000a00 */
[----:B------:R-:W-:Y:S02]  /*06e0*/  IADD3 R7, PT, PT, R0, R7, RZ ;  /* 0x0000000700077210 */ /* 0x000fe40007ffe0ff */
[----:B------:R-:W-:-:S07]  /*06f0*/  IADD3 R10, PT, PT, -R10, RZ, RZ ;  /* 0x000000ff0a0a7210 */ /* 0x000fce0007ffe1ff */
.L_x_7:
[----:B0-----:R-:W-:-:S06]  /*0700*/  IMAD.WIDE R2, R7, 0x4, R8 ;  /* 0x0000000407027825 */ /* 0x001fcc00078e0208 */
[----:B------:R-:W2:Y:S01]  /*0710*/  LDG.E R3, desc[UR12][R2.64] ;  /* 0x0000000c02037981 */ /* 0x000ea2000c1e1900 */
[----:B------:R-:W-:Y:S02]  /*0720*/  IADD3 R10, PT, PT, R10, 0x1, RZ ;  /* 0x000000010a0a7810 */ /* 0x000fe40007ffe0ff */
[----:B------:R-:W-:Y:S02]  /*0730*/  IADD3 R7, PT, PT, R7, 0x1, RZ ;  /* 0x0000000107077810 */ /* 0x000fe40007ffe0ff */
[----:B------:R-:W-:Y:S01]  /*0740*/  ISETP.NE.AND P0, PT, R10, RZ, PT ;  /* 0x000000ff0a00720c */ /* 0x000fe20003f05270 */
[----:B--2---:R-:W-:-:S12]  /*0750*/  FADD R6, R3, R6 ;  /* 0x0000000603067221 */ /* 0x004fd80000000000 */
[----:B------:R-:W-:Y:S05]  /*0760*/  @P0 BRA `(.L_x_7) ;  /* 0xfffffffc00e40947 */ /* 0x000fea000383ffff */
.L_x_2:
[----:B------:R-:W-:-:S04]  /*0770*/  I2FP.F32.S32 R5, R5 ;  /* 0x0000000500057245 */ /* 0x000fc80000201400 */
[----:B------:R-:W0:Y:S08]  /*0780*/  MUFU.RCP R0, R5 ;  /* 0x0000000500007308 */ /* 0x000e300000001000 */
[----:B------:R-:W1:Y:S01]  /*0790*/  FCHK P0, R6, R5 ;  /* 0x0000000506007302 */ /* 0x000e620000000000 */
[----:B0-----:R-:W-:-:S04]  /*07a0*/  FFMA R3, -R5, R0, 1 ;  /* 0x3f80000005037423 */ /* 0x001fc80000000100 */
[----:B------:R-:W-:-:S04]  /*07b0*/  FFMA R0, R0, R3, R0 ;  /* 0x0000000300007223 */ /* 0x000fc80000000000 */
[----:B------:R-:W-:-:S04]  /*07c0*/  FFMA R3, R0, R6, RZ ;  /* 0x0000000600037223 */ /* 0x000fc800000000ff */
[----:B------:R-:W-:-:S04]  /*07d0*/  FFMA R2, -R5, R3, R6 ;  /* 0x0000000305027223 */ /* 0x000fc80000000106 */
[----:B------:R-:W-:Y:S01]  /*07e0*/  FFMA R0, R0, R2, R3 ;  /* 0x0000000200007223 */ /* 0x000fe20000000003 */
[----:B-1----:R-:W-:Y:S06]  /*07f0*/  @!P0 BRA `(.L_x_8) ;  /* 0x0000000000108947 */ /* 0x002fec0003800000 */
[----:B------:R-:W-:Y:S02]  /*0800*/  MOV R0, R6 ;  /* 0x0000000600007202 */ /* 0x000fe40000000f00 */
[----:B------:R-:W-:Y:S02]  /*0810*/  MOV R3, R5 ;  /* 0x0000000500037202 */ /* 0x000fe40000000f00 */
[----:B------:R-:W-:-:S07]  /*0820*/  MOV R2, 0x840 ;  /* 0x0000084000027802 */ /* 0x000fce0000000f00 */
[----:B------:R-:W-:Y:S05]  /*0830*/  CALL.REL.NOINC `($__internal_1_$__cuda_sm3x_div_rn_noftz_f32_slowpath) ;  /* 0x0000000c00bc7944 */ /* 0x000fea0003c00000 */
.L_x_8:
[----:B------:R-:W0:Y:S01]  /*0840*/  S2UR UR5, SR_CgaCtaId ;  /* 0x00000000000579c3 */ /* 0x000e220000008800 */
[----:B------:R-:W-:Y:S01]  /*0850*/  UMOV UR4, 0x400 ;  /* 0x0000040000047882 */ /* 0x000fe20000000000 */
[----:B------:R-:W-:Y:S01]  /*0860*/  HFMA2 R6, -RZ, RZ, 0, 0 ;  /* 0x00000000ff067431 */ /* 0x000fe200000001ff */
[----:B0-----:R-:W-:-:S09]  /*0870*/  ULEA UR4, UR5, UR4, 0x18 ;  /* 0x0000000405047291 */ /* 0x001fd2000f8ec0ff */
[----:B------:R0:W-:Y:S01]  /*0880*/  STS [UR4], R0 ;  /* 0x00000000ff007988 */ /* 0x0001e20008000804 */
[----:B------:R-:W-:Y:S05]  /*0890*/  @!P2 BRA `(.L_x_9) ;  /* 0x000000080028a947 */ /* 0x000fea0003800000 */
[----:B------:R-:W1:Y:S01]  /*08a0*/  LDCU UR5, c[0x0][0x3a8] ;  /* 0x00007500ff0577ac */ /* 0x000e620008000800 */
[----:B------:R-:W-:Y:S01]  /*08b0*/  CS2R R6, SRZ ;  /* 0x0000000000067805 */ /* 0x000fe2000001ff00 */
[----:B------:R-:W2:Y:S01]  /*08c0*/  LDCU UR4, c[0x0][0x3a4] ;  /* 0x00007480ff0477ac */ /* 0x000ea20008000800 */
[----:B-1----:R-:W-:Y:S02]  /*08d0*/  UISETP.GE.U32.AND UP1, UPT, UR5, 0x10, UPT ;  /* 0x000000100500788c */ /* 0x002fe4000bf26070 */
[----:B------:R-:W-:Y:S02]  /*08e0*/  ULOP3.LUT UR9, UR5, 0xf, URZ, 0xc0, !UPT ;  /* 0x0000000f05097892 */ /* 0x000fe4000f8ec0ff */
[----:B--2---:R-:W-:Y:S02]  /*08f0*/  UIMAD UR4, UR6, UR4, UR7 ;  /* 0x00000004060472a4 */ /* 0x004fe4000f8e0207 */
[----:B------:R-:W-:Y:S02]  /*0900*/  UISETP.NE.AND UP0, UPT, UR9, URZ, UPT ;  /* 0x000000ff0900728c */ /* 0x000fe4000bf05270 */
[----:B------:R-:W-:Y:S01]  /*0910*/  UIMAD UR8, UR4, UR5, URZ ;  /* 0x00000005040872a4 */ /* 0x000fe2000f8e02ff */
[----:B------:R-:W-:Y:S11]  /*0920*/  BRA.U !UP1, `(.L_x_10) ;  /* 0x0000000109fc7547 */ /* 0x000ff6000b800000 */
[----:B------:R-:W1:Y:S01]  /*0930*/  LDCU.64 UR10, c[0x0][0x380] ;  /* 0x00007000ff0a77ac */ /* 0x000e620008000a00 */
[----:B------:R-:W-:Y:S02]  /*0940*/  MOV R6, RZ ;  /* 0x000000ff00067202 */ /* 0x000fe40000000f00 */
[----:B------:R-:W-:Y:S01]  /*0950*/  MOV R8, UR8 ;  /* 0x0000000800087c02 */ /* 0x000fe20008000f00 */
[----:B------:R-:W-:-:S04]  /*0960*/  ULOP3.LUT UR14, UR5, 0x7ffffff0, URZ, 0xc0, !UPT ;  /* 0x7ffffff0050e7892 */ /* 0x000fc8000f8ec0ff */
[----:B------:R-:W-:Y:S02]  /*0970*/  UIADD3 UR4, UPT, UPT, -UR14, URZ, URZ ;  /* 0x000000ff0e047290 */ /* 0x000fe4000fffe1ff */
[----:B------:R-:W-:Y:S01]  /*0980*/  MOV R7, UR14 ;  /* 0x0000000e00077c02 */ /* 0x000fe20008000f00 */
[----:B-1----:R-:W-:-:S04]  /*0990*/  UIADD3 UR10, UP1, UPT, UR10, 0x20, URZ ;  /* 0x000000200a0a7890 */ /* 0x002fc8000ff3e0ff */
[----:B------:R-:W-:-:S12]  /*09a0*/  UIADD3.X UR11, UPT, UPT, URZ, UR11, URZ, UP1, !UPT ;  /* 0x0000000bff0b7290 */ /* 0x000fd80008ffe4ff */
.L_x_11:
        /* <DEDUP_REMOVED lines=19> */
[----:B------:R-:W-:Y:S01]  /*0ae0*/  UIADD3 UR4, UPT, UPT, UR4, 0x10, URZ ;  /* 0x0000001004047890 */ /* 0x000fe2000fffe0ff */
[----:B------:R-:W-:-:S03]  /*0af0*/  IADD3 R8, PT, PT, R8, 0x10, RZ ;  /* 0x0000001008087810 */ /* 0x000fc60007ffe0ff */
[----:B------:R-:W-:Y:S01]  /*0b00*/  UISETP.NE.AND UP1, UPT, UR4, URZ, UPT ;  /* 0x000000ff0400728c */ /* 0x000fe2000bf25270 */
[----:B--2---:R-:W-:-:S04]  /*0b10*/  FADD R14, R14, -R0 ;  /* 0x800000000e0e7221 */ /* 0x004fc80000000000 */
[----:B------:R-:W-:Y:S01]  /*0b20*/  FFMA R6, R14, R14, R6 ;  /* 0x0000000e0e067223 */ /* 0x000fe20000000006 */
[--C-:B---3--:R-:W-:Y:S01]  /*0b30*/  FADD R16, R16, -R0.reuse ;  /* 0x8000000010107221 */ /* 0x108fe20000000000 */
[----:B----4-:R-:W-:-:S03]  /*0b40*/  FADD R18, R18, -R0 ;  /* 0x8000000012127221 */ /* 0x010fc60000000000 */
[----:B------:R-:W-:Y:S01]  /*0b50*/  FFMA R6, R16, R16, R6 ;  /* 0x0000001010067223 */ /* 0x000fe20000000006 */
[----:B-----5:R-:W-:-:S03]  /*0b60*/  FADD R10, R10, -R0 ;  /* 0x800000000a0a7221 */ /* 0x020fc60000000000 */
[----:B------:R-:W-:Y:S01]  /*0b70*/  FFMA R6, R18, R18, R6 ;  /* 0x0000001212067223 */ /* 0x000fe20000000006 */
[----:B------:R-:W-:-:S03]  /*0b80*/  FADD R29, R29, -R0 ;  /* 0x800000001d1d7221 */ /* 0x000fc60000000000 */
        /* <DEDUP_REMOVED lines=22> */
[----:B------:R-:W-:-:S04]  /*0cf0*/  FFMA R6, R9, R9, R6 ;  /* 0x0000000909067223 */ /* 0x000fc80000000006 */
[----:B------:R-:W-:Y:S01]  /*0d00*/  FFMA R6, R3, R3, R6 ;  /* 0x0000000303067223 */ /* 0x000fe20000000006 */
[----:B------:R-:W-:Y:S06]  /*0d10*/  BRA.U UP1, `(.L_x_11) ;  /* 0xfffffffd01247547 */ /* 0x000fec000b83ffff */
.L_x_10:
[----:B------:R-:W-:Y:S05]  /*0d20*/  BRA.U !UP0, `(.L_x_9) ;  /* 0x0000000508047547 */ /* 0x000fea000b800000 */
[----:B------:R-:W-:Y:S02]  /*0d30*/  UISETP.GE.U32.AND UP0, UPT, UR9, 0x8, UPT ;  /* 0x000000080900788c */ /* 0x000fe4000bf06070 */
[----:B------:R-:W-:-:S04]  /*0d40*/  ULOP3.LUT UR10, UR5, 0x7, URZ, 0xc0, !UPT ;  /* 0x00000007050a7892 */ /* 0x000fc8000f8ec0ff */
[----:B------:R-:W-:-:S03]  /*0d50*/  UISETP.NE.AND UP1, UPT, UR10, URZ, UPT ;  /* 0x000000ff0a00728c */ /* 0x000fc6000bf25270 */
[----:B------:R-:W-:Y:S08]  /*0d60*/  BRA.U !UP0, `(.L_x_12) ;  /* 0x0000000108707547 */ /* 0x000ff0000b800000 */
[----:B------:R-:W1:Y:S01]  /*0d70*/  LDC.64 R2, c[0x0][0x380] ;  /* 0x0000e000ff027b82 */ /* 0x000e620000000a00 */
[----:B------:R-:W-:-:S05]  /*0d80*/  IADD3 R9, PT, PT, R7, UR8, RZ ;  /* 0x0000000807097c10 */ /* 0x000fca000fffe0ff */
[----:B-1----:R-:W-:-:S05]  /*0d90*/  IMAD.WIDE R2, R9, 0x4, R2 ;  /* 0x0000000409027825 */ /* 0x002fca00078e0202 */
        /* <DEDUP_REMOVED lines=24> */
[----:B------:R-:W-:-:S07]  /*0f20*/  FFMA R6, R23, R23, R6 ;  /* 0x0000001717067223 */ /* 0x000fce0000000006 */
.L_x_12:
        /* <DEDUP_REMOVED lines=19> */
[----:B------:R-:W-:-:S04]  /*1060*/  FFMA R6, R13, R13, R6 ;  /* 0x0000000d0d067223 */ /* 0x000fc80000000006 */
[----:B------:R-:W-:-:S07]  /*1070*/  FFMA R6, R15, R15, R6 ;  /* 0x0000000f0f067223 */ /* 0x000fce0000000006 */
.L_x_13:
[----:B------:R-:W-:Y:S05]  /*1080*/  BRA.U !UP1, `(.L_x_9) ;  /* 0x00000001092c7547 */ /* 0x000fea000b800000 */
[----:B------:R-:W1:Y:S01]  /*1090*/  LDC.64 R8, c[0x0][0x380] ;  /* 0x0000e000ff087b82 */ /* 0x000e620000000a00 */
[----:B------:R-:W-:Y:S01]  /*10a0*/  IADD3 R7, PT, PT, R7, UR8, RZ ;  /* 0x0000000807077c10 */ /* 0x000fe2000fffe0ff */
[----:B------:R-:W-:-:S12]  /*10b0*/  UIADD3 UR4, UPT, UPT, -UR4, URZ, URZ ;  /* 0x000000ff04047290 */ /* 0x000fd8000fffe1ff */
.L_x_14:
[----:B-1----:R-:W-:-:S06]  /*10c0*/  IMAD.WIDE R2, R7, 0x4, R8 ;  /* 0x0000000407027825 */ /* 0x002fcc00078e0208 */
[----:B------:R-:W2:Y:S01]  /*10d0*/  LDG.E R3, desc[UR12][R2.64] ;  /* 0x0000000c02037981 */ /* 0x000ea2000c1e1900 */
[----:B------:R-:W-:Y:S01]  /*10e0*/  UIADD3 UR4, UPT, UPT, UR4, 0x1, URZ ;  /* 0x0000000104047890 */ /* 0x000fe2000fffe0ff */
[----:B------:R-:W-:-:S03]  /*10f0*/  IADD3 R7, PT, PT, R7, 0x1, RZ ;  /* 0x0000000107077810 */ /* 0x000fc60007ffe0ff */
[----:B------:R-:W-:Y:S01]  /*1100*/  UISETP.NE.AND UP0, UPT, UR4, URZ, UPT ;  /* 0x000000ff0400728c */ /* 0x000fe2000bf05270 */
[----:B--2---:R-:W-:-:S04]  /*1110*/  FADD R11, R3, -R0 ;  /* 0x80000000030b7221 */ /* 0x004fc80000000000 */
[----:B------:R-:W-:-:S04]  /*1120*/  FFMA R6, R11, R11, R6 ;  /* 0x0000000b0b067223 */ /* 0x000fc80000000006 */
[----:B------:R-:W-:Y:S05]  /*1130*/  BRA.U UP0, `(.L_x_14) ;  /* 0xfffffffd00e07547 */ /* 0x000fea000b83ffff */
.L_x_9:
[----:B0-----:R-:W0:Y:S01]  /*1140*/  MUFU.RCP R0, R5 ;  /* 0x0000000500007308 */ /* 0x001e220000001000 */
[----:B------:R-:W-:Y:S07]  /*1150*/  BSSY.RECONVERGENT B1, `(.L_x_15) ;  /* 0x000000c000017945 */ /* 0x000fee0003800200 */
        /* <DEDUP_REMOVED lines=11> */
.L_x_16:
[----:B------:R-:W-:Y:S05]  /*1210*/  BSYNC.RECONVERGENT B1 ;  /* 0x0000000000017941 */ /* 0x000fea0003800200 */
.L_x_15:
[----:B------:R-:W0:Y:S01]  /*1220*/  S2UR UR5, SR_CgaCtaId ;  /* 0x00000000000579c3 */ /* 0x000e220000008800 */
[----:B------:R-:W-:Y:S02]  /*1230*/  UMOV UR4, 0x400 ;  /* 0x0000040000047882 */ /* 0x000fe40000000000 */
[----:B0-----:R-:W-:-:S09]  /*1240*/  ULEA UR4, UR5, UR4, 0x18 ;  /* 0x0000000405047291 */ /* 0x001fd2000f8ec0ff */
[----:B------:R0:W-:Y:S03]  /*1250*/  STS [UR4+0x4], R0 ;  /* 0x00000400ff007988 */ /* 0x0001e60008000804 */
.L_x_1:
[----:B------:R-:W-:Y:S05]  /*1260*/  BSYNC.RECONVERGENT B0 ;  /* 0x0000000000007941 */ /* 0x000fea0003800200 */
.L_x_0:
[----:B------:R-:W1:Y:S08]  /*1270*/  LDC R5, c[0x0][0x3a8] ;  /* 0x0000ea00ff057b82 */ /* 0x000e700000000800 */
[----:B------:R-:W-:Y:S01]  /*1280*/  BAR.SYNC.DEFER_BLOCKING 0x0 ;  /* 0x0000000000007b1d */ /* 0x000fe20000010000 */
[----:B-1----:R-:W-:-:S13]  /*1290*/  ISETP.GE.AND P0, PT, R4, R5, PT ;  /* 0x000000050400720c */ /* 0x002fda0003f06270 */
[----:B------:R-:W-:Y:S05]  /*12a0*/  @P0 EXIT ;  /* 0x000000000000094d */ /* 0x000fea0003800000 */
[----:B------:R-:W1:Y:S01]  /*12b0*/  LDCU UR4, c[0x0][0x3a4] ;  /* 0x00007480ff0477ac */ /* 0x000e620008000800 */
[----:B------:R-:W2:Y:S01]  /*12c0*/  LDC.64 R2, c[0x0][0x380] ;  /* 0x0000e000ff027b82 */ /* 0x000ea20000000a00 */
[----:B-1----:R-:W-:-:S06]  /*12d0*/  UIMAD UR4, UR6, UR4, UR7 ;  /* 0x00000004060472a4 */ /* 0x002fcc000f8e0207 */
[----:B------:R-:W-:-:S04]  /*12e0*/  IMAD R5, R5, UR4, R4 ;  /* 0x0000000405057c24 */ /* 0x000fc8000f8e0204 */
[----:B--2---:R-:W-:-:S06]  /*12f0*/  IMAD.WIDE R2, R5, 0x4, R2 ;  /* 0x0000000405027825 */ /* 0x004fcc00078e0202 */
[----:B------:R-:W2:Y:S01]  /*1300*/  LDG.E R3, desc[UR12][R2.64] ;  /* 0x0000000c02037981 */ /* 0x000ea2000c1e1900 */
[----:B------:R-:W1:Y:S01]  /*1310*/  S2UR UR5, SR_CgaCtaId ;  /* 0x00000000000579c3 */ /* 0x000e620000008800 */
[----:B------:R-:W-:Y:S02]  /*1320*/  UMOV UR4, 0x400 ;  /* 0x0000040000047882 */ /* 0x000fe40000000000 */
[----:B-1----:R-:W-:-:S09]  /*1330*/  ULEA UR4, UR5, UR4, 0x18 ;  /* 0x0000000405047291 */ /* 0x002fd2000f8ec0ff */
[----:B------:R-:W1:Y:S02]  /*1340*/  LDS.64 R6, [UR4] ;  /* 0x00000004ff067984 */ /* 0x000e640008000a00 */
[----:B------:R-:W1:Y:S02]  /*1350*/  LDCU UR4, c[0x0][0x3ac] ;  /* 0x00007580ff0477ac */ /* 0x000e640008000800 */
[----:B-1----:R-:W-:-:S04]  /*1360*/  FADD R7, R7, UR4 ;  /* 0x0000000407077e21 */ /* 0x002fc80008000000 */
[----:B------:R1:W3:Y:S01]  /*1370*/  MUFU.RSQ R8, R7 ;  /* 0x0000000700087308 */ /* 0x0002e20000001400 */
[----:B0-----:R-:W-:-:S04]  /*1380*/  IADD3 R0, PT, PT, R7, -0xd000000, RZ ;  /* 0xf300000007007810 */ /* 0x001fc80007ffe0ff */
[----:B------:R-:W-:Y:S01]  /*1390*/  ISETP.GT.U32.AND P0, PT, R0, 0x727fffff, PT ;  /* 0x727fffff0000780c */ /* 0x000fe20003f04070 */
[----:B--2---:R-:W-:-:S12]  /*13a0*/  FADD R0, R3, -R6 ;  /* 0x8000000603007221 */ /* 0x004fd80000000000 */
[----:B-1-3--:R-:W-:Y:S05]  /*13b0*/  @!P0 BRA `(.L_x_17) ;  /* 0x0000000000108947 */ /* 0x00afea0003800000 */
[----:B------:R-:W-:-:S07]  /*13c0*/  MOV R8, 0x13e0 ;  /* 0x000013e000087802 */ /* 0x000fce0000000f00 */
[----:B------:R-:W-:Y:S05]  /*13d0*/  CALL.REL.NOINC `($__internal_0_$__cuda_sm20_sqrt_rn_f32_slowpath) ;  /* 0x0000000000787944 */ /* 0x000fea0003c00000 */
[----:B------:R-:W-:Y:S01]  /*13e0*/  MOV R3, R7 ;  /* 0x0000000700037202 */ /* 0x000fe20000000f00 */
[----:B------:R-:W-:Y:S06]  /*13f0*/  BRA `(.L_x_18) ;  /* 0x0000000000107947 */ /* 0x000fec0003800000 */
.L_x_17:
[----:B------:R-:W-:Y:S01]  /*1400*/  FMUL.FTZ R2, R7, R8 ;  /* 0x0000000807027220 */ /* 0x000fe20000410000 */
[----:B------:R-:W-:-:S03]  /*1410*/  FMUL.FTZ R8, R8, 0.5 ;  /* 0x3f00000008087820 */ /* 0x000fc60000410000 */
[----:B------:R-:W-:-:S04]  /*1420*/  FFMA R3, -R2, R2, R7 ;  /* 0x0000000202037223 */ /* 0x000fc80000000107 */
[----:B------:R-:W-:-:S07]  /*1430*/  FFMA R3, R3, R8, R2 ;  /* 0x0000000803037223 */ /* 0x000fce0000000002 */
.L_x_18:
[----:B------:R-:W0:Y:S01]  /*1440*/  MUFU.RCP R2, R3 ;  /* 0x0000000300027308 */ /* 0x000e220000001000 */
[----:B------:R-:W-:Y:S07]  /*1450*/  BSSY.RECONVERGENT B0, `(.L_x_19) ;  /* 0x000000b000007945 */ /* 0x000fee0003800200 */
[----:B------:R-:W1:Y:S01]  /*1460*/  FCHK P0, R0, R3 ;  /* 0x0000000300007302 */ /* 0x000e620000000000 */
[----:B0-----:R-:W-:-:S04]  /*1470*/  FFMA R7, R2, -R3, 1 ;  /* 0x3f80000002077423 */ /* 0x001fc80000000803 */
[----:B------:R-:W-:-:S04]  /*1480*/  FFMA R7, R2, R7, R2 ;  /* 0x0000000702077223 */ /* 0x000fc80000000002 */
[----:B------:R-:W-:-:S04]  /*1490*/  FFMA R2, R0, R7, RZ ;  /* 0x0000000700027223 */ /* 0x000fc800000000ff */
[----:B------:R-:W-:-:S04]  /*14a0*/  FFMA R6, R2, -R3, R0 ;  /* 0x8000000302067223 */ /* 0x000fc80000000000 */
[----:B------:R-:W-:Y:S01]  /*14b0*/  FFMA R10, R7, R6, R2 ;  /* 0x00000006070a7223 */ /* 0x000fe20000000002 */
[----:B-1----:R-:W-:Y:S06]  /*14c0*/  @!P0 BRA `(.L_x_20) ;  /* 0x00000000000c8947 */ /* 0x002fec0003800000 */
[----:B------:R-:W-:-:S07]  /*14d0*/  MOV R2, 0x14f0 ;  /* 0x000014f000027802 */ /* 0x000fce0000000f00 */
[----:B------:R-:W-:Y:S05]  /*14e0*/  CALL.REL.NOINC `($__internal_1_$__cuda_sm3x_div_rn_noftz_f32_slowpath) ;  /* 0x0000000000907944 */ /* 0x000fea0003c00000 */
[----:B------:R-:W-:-:S07]  /*14f0*/  MOV R10, R0 ;  /* 0x00000000000a7202 */ /* 0x000fce0000000f00 */
.L_x_20:
[----:B------:R-:W-:Y:S05]  /*1500*/  BSYNC.RECONVERGENT B0 ;  /* 0x0000000000007941 */ /* 0x000fea0003800200 */
.L_x_19:
[----:B------:R-:W0:Y:S08]  /*1510*/  LDC.64 R2, c[0x0][0x390] ;  /* 0x0000e400ff027b82 */ /* 0x000e300000000a00 */
[----:B------:R-:W1:Y:S08]  /*1520*/  LDC.64 R6, c[0x0][0x398] ;  /* 0x0000e600ff067b82 */ /* 0x000e700000000a00 */
[----:B------:R-:W2:Y:S01]  /*1530*/  LDC.64 R8, c[0x0][0x388] ;  /* 0x0000e200ff087b82 */ /* 0x000ea20000000a00 */
[----:B0-----:R-:W-:-:S06]  /*1540*/  IMAD.WIDE.U32 R2, R4, 0x4, R2 ;  /* 0x0000000404027825 */ /* 0x001fcc00078e0002 */
[----:B------:R-:W3:Y:S01]  /*1550*/  LDG.E R3, desc[UR12][R2.64] ;  /* 0x0000000c02037981 */ /* 0x000ee2000c1e1900 */
[----:B-1----:R-:W-:-:S06]  /*1560*/  IMAD.WIDE.U32 R6, R4, 0x4, R6 ;  /* 0x0000000404067825 */ /* 0x002fcc00078e0006 */
[----:B------:R-:W3:Y:S01]  /*1570*/  LDG.E R6, desc[UR12][R6.64] ;  /* 0x0000000c06067981 */ /* 0x000ee2000c1e1900 */
[----:B--2---:R-:W-:-:S04]  /*1580*/  IMAD.WIDE R4, R5, 0x4, R8 ;  /* 0x0000000405047825 */ /* 0x004fc800078e0208 */
[----:B---3--:R-:W-:-:S05]  /*1590*/  FFMA R9, R3, R10, R6 ;  /* 0x0000000a03097223 */ /* 0x008fca0000000006 */
[----:B------:R-:W-:Y:S01]  /*15a0*/  STG.E desc[UR12][R4.64], R9 ;  /* 0x0000000904007986 */ /* 0x000fe2000c10190c */
[----:B------:R-:W-:Y:S05]  /*15b0*/  EXIT ;  /* 0x000000000000794d */ /* 0x000fea0003800000 */
        .weak           $__internal_0_$__cuda_sm20_sqrt_rn_f32_slowpath
        .type           $__internal_0_$__cuda_sm20_sqrt_rn_f32_slowpath,@function
        .size           $__internal_0_$__cuda_sm20_sqrt_rn_f32_slowpath,($__internal_1_$__cuda_sm3x_div_rn_noftz_f32_slowpath - $__internal_0_$__cuda_sm20_sqrt_rn_f32_slowpath)
$__internal_0_$__cuda_sm20_sqrt_rn_f32_slowpath:
[----:B------:R-:W-:-:S13]  /*15c0*/  LOP3.LUT P0, RZ, R7, 0x7fffffff, RZ, 0xc0, !PT ;  /* 0x7fffffff07ff7812 */ /* 0x000fda000780c0ff */
[----:B------:R-:W-:Y:S05]  /*15d0*/  @!P0 BRA `(.L_x_21) ;  /* 0x0000000000488947 */ /* 0x000fea0003800000 */
[----:B------:R-:W-:Y:S02]  /*15e0*/  FSETP.GEU.FTZ.AND P0, PT, R7, RZ, PT ;  /* 0x000000ff0700720b */ /* 0x000fe40003f1e000 */
[----:B------:R-:W-:-:S11]  /*15f0*/  MOV R2, R7 ;  /* 0x0000000700027202 */ /* 0x000fd60000000f00 */
[----:B------:R-:W-:Y:S01]  /*1600*/  @!P0 MOV R7, 0x7fffffff ;  /* 0x7fffffff00078802 */ /* 0x000fe20000000f00 */
[----:B------:R-:W-:Y:S06]  /*1610*/  @!P0 BRA `(.L_x_21) ;  /* 0x0000000000388947 */ /* 0x000fec0003800000 */
[----:B------:R-:W-:-:S13]  /*1620*/  FSETP.GTU.FTZ.AND P0, PT, |R2|, +INF , PT ;  /* 0x7f8000000200780b */ /* 0x000fda0003f1c200 */
[----:B------:R-:W-:Y:S01]  /*1630*/  @P0 FADD.FTZ R7, R2, 1 ;  /* 0x3f80000002070421 */ /* 0x000fe20000010000 */
[----:B------:R-:W-:Y:S06]  /*1640*/  @P0 BRA `(.L_x_21) ;  /* 0x00000000002c0947 */ /* 0x000fec0003800000 */
[----:B------:R-:W-:-:S13]  /*1650*/  FSETP.NEU.FTZ.AND P0, PT, |R2|, +INF , PT ;  /* 0x7f8000000200780b */ /* 0x000fda0003f1d200 */
[----:B------:R-:W-:Y:S01]  /*1660*/  @!P0 MOV R7, R2 ;  /* 0x0000000200078202 */ /* 0x000fe20000000f00 */
[----:B------:R-:W-:Y:S06]  /*1670*/  @!P0 BRA `(.L_x_21) ;  /* 0x0000000000208947 */ /* 0x000fec0003800000 */
[----:B------:R-:W-:-:S04]  /*1680*/  FFMA R2, R2, 1.84467440737095516160e+19, RZ ;  /* 0x5f80000002027823 */ /* 0x000fc800000000ff */
[----:B------:R-:W0:Y:S02]  /*1690*/  MUFU.RSQ R3, R2 ;  /* 0x0000000200037308 */ /* 0x000e240000001400 */
[----:B0-----:R-:W-:Y:S01]  /*16a0*/  FMUL.FTZ R7, R2, R3 ;  /* 0x0000000302077220 */ /* 0x001fe20000410000 */
[----:B------:R-:W-:-:S03]  /*16b0*/  FMUL.FTZ R3, R3, 0.5 ;  /* 0x3f00000003037820 */ /* 0x000fc60000410000 */
[----:B------:R-:W-:-:S04]  /*16c0*/  FADD.FTZ R6, -R7, -RZ ;  /* 0x800000ff07067221 */ /* 0x000fc80000010100 */
[----:B------:R-:W-:-:S04]  /*16d0*/  FFMA R6, R7, R6, R2 ;  /* 0x0000000607067223 */ /* 0x000fc80000000002 */
[----:B------:R-:W-:-:S04]  /*16e0*/  FFMA R3, R6, R3, R7 ;  /* 0x0000000306037223 */ /* 0x000fc80000000007 */
[----:B------:R-:W-:-:S07]  /*16f0*/  FMUL.FTZ R7, R3, 2.3283064365386962891e-10 ;  /* 0x2f80000003077820 */ /* 0x000fce0000410000 */
.L_x_21:
[----:B------:R-:W-:Y:S01]  /*1700*/  HFMA2 R3, -RZ, RZ, 0, 0 ;  /* 0x00000000ff037431 */ /* 0x000fe200000001ff */
[----:B------:R-:W-:-:S04]  /*1710*/  MOV R2, R8 ;  /* 0x0000000800027202 */ /* 0x000fc80000000f00 */
[----:B------:R-:W-:Y:S05]  /*1720*/  RET.REL.NODEC R2 `(_Z16layerNorm_kernelPfS_S_S_iiif) ;  /* 0xffffffe802347950 */ /* 0x000fea0003c3ffff */
        .weak           $__internal_1_$__cuda_sm3x_div_rn_noftz_f32_slowpath
        .type           $__internal_1_$__cuda_sm3x_div_rn_noftz_f32_slowpath,@function
        .size           $__internal_1_$__cuda_sm3x_div_rn_noftz_f32_slowpath,(.L_x_35 - $__internal_1_$__cuda_sm3x_div_rn_noftz_f32_slowpath)
$__internal_1_$__cuda_sm3x_div_rn_noftz_f32_slowpath:
[----:B------:R-:W-:Y:S01]  /*1730*/  SHF.R.U32.HI R7, RZ, 0x17, R3 ;  /* 0x00000017ff077819 */ /* 0x000fe20000011603 */
[----:B------:R-:W-:Y:S01]  /*1740*/  BSSY.RECONVERGENT B2, `(.L_x_22) ;  /* 0x0000062000027945 */ /* 0x000fe20003800200 */
[----:B------:R-:W-:Y:S02]  /*1750*/  SHF.R.U32.HI R6, RZ, 0x17, R0 ;  /* 0x00000017ff067819 */ /* 0x000fe40000011600 */
[----:B------:R-:W-:Y:S02]  /*1760*/  LOP3.LUT R12, R7, 0xff, RZ, 0xc0, !PT ;  /* 0x000000ff070c7812 */ /* 0x000fe400078ec0ff */
[----:B------:R-:W-:Y:S02]  /*1770*/  LOP3.LUT R10, R6, 0xff, RZ, 0xc0, !PT ;  /* 0x000000ff060a7812 */ /* 0x000fe400078ec0ff */
[----:B------:R-:W-:Y:S02]  /*1780*/  IADD3 R8, PT, PT, R12, -0x1, RZ ;  /* 0xffffffff0c087810 */ /* 0x000fe40007ffe0ff */
[----:B------:R-:W-:-:S02]  /*1790*/  IADD3 R7, PT, PT, R10, -0x1, RZ ;  /* 0xffffffff0a077810 */ /* 0x000fc40007ffe0ff */
[----:B------:R-:W-:-:S04]  /*17a0*/  ISETP.GT.U32.AND P0, PT, R8, 0xfd, PT ;  /* 0x000000fd0800780c */ /* 0x000fc80003f04070 */
[----:B------:R-:W-:-:S13]  /*17b0*/  ISETP.GT.U32.OR P0, PT, R7, 0xfd, P0 ;  /* 0x000000fd0700780c */ /* 0x000fda0000704470 */
[----:B------:R-:W-:Y:S01]  /*17c0*/  @!P0 MOV R6, RZ ;  /* 0x000000ff00068202 */ /* 0x000fe20000000f00 */
[----:B------:R-:W-:Y:S06]  /*17d0*/  @!P0 BRA `(.L_x_23) ;  /* 0x00000000005c8947 */ /* 0x000fec0003800000 */
[----:B------:R-:W-:Y:S02]  /*17e0*/  FSETP.GTU.FTZ.AND P0, PT, |R0|, +INF , PT ;  /* 0x7f8000000000780b */ /* 0x000fe40003f1c200 */
[----:B------:R-:W-:-:S04]  /*17f0*/  FSETP.GTU.FTZ.AND P1, PT, |R3|, +INF , PT ;  /* 0x7f8000000300780b */ /* 0x000fc80003f3c200 */
[----:B------:R-:W-:-:S13]  /*1800*/  PLOP3.LUT P0, PT, P0, P1, PT, 0xf8, 0x8f ;  /* 0x00000000008f781c */ /* 0x000fda0000703f70 */
[----:B------:R-:W-:Y:S05]  /*1810*/  @P0 BRA `(.L_x_24) ;  /* 0x00000004004c0947 */ /* 0x000fea0003800000 */
[----:B------:R-:W-:-:S13]  /*1820*/  LOP3.LUT P0, RZ, R3, 0x7fffffff, R0, 0xc8, !PT ;  /* 0x7fffffff03ff7812 */ /* 0x000fda000780c800 */
[----:B------:R-:W-:Y:S05]  /*1830*/  @!P0 BRA `(.L_x_25) ;  /* 0x00000004003c8947 */ /* 0x000fea0003800000 */
[C---:B------:R-:W-:Y:S02]  /*1840*/  FSETP.NEU.FTZ.AND P3, PT, |R0|.reuse, +INF , PT ;  /* 0x7f8000000000780b */ /* 0x040fe40003f7d200 */
[----:B------:R-:W-:Y:S02]  /*1850*/  FSETP.NEU.FTZ.AND P1, PT, |R3|, +INF , PT ;  /* 0x7f8000000300780b */ /* 0x000fe40003f3d200 */
[----:B------:R-:W-:-:S11]  /*1860*/  FSETP.NEU.FTZ.AND P0, PT, |R0|, +INF , PT ;  /* 0x7f8000000000780b */ /* 0x000fd60003f1d200 */
[----:B------:R-:W-:Y:S05]  /*1870*/  @!P1 BRA !P3, `(.L_x_25) ;  /* 0x00000004002c9947 */ /* 0x000fea0005800000 */
[----:B------:R-:W-:-:S04]  /*1880*/  LOP3.LUT P3, RZ, R0, 0x7fffffff, RZ, 0xc0, !PT ;  /* 0x7fffffff00ff7812 */ /* 0x000fc8000786c0ff */
[----:B------:R-:W-:-:S13]  /*1890*/  PLOP3.LUT P1, PT, P1, P3, PT, 0x2f, 0xf2 ;  /* 0x0000000000f2781c */ /* 0x000fda0000f26577 */
[----:B------:R-:W-:Y:S05]  /*18a0*/  @P1 BRA `(.L_x_26) ;  /* 0x0000000400181947 */ /* 0x000fea0003800000 */
[----:B------:R-:W-:-:S04]  /*18b0*/  LOP3.LUT P1, RZ, R3, 0x7fffffff, RZ, 0xc0, !PT ;  /* 0x7fffffff03ff7812 */ /* 0x000fc8000782c0ff */
[----:B------:R-:W-:-:S13]  /*18c0*/  PLOP3.LUT P0, PT, P0, P1, PT, 0x2f, 0xf2 ;  /* 0x0000000000f2781c */ /* 0x000fda0000702577 */
[----:B------:R-:W-:Y:S05]  /*18d0*/  @P0 BRA `(.L_x_27) ;  /* 0x0000000400000947 */ /* 0x000fea0003800000 */
[----:B------:R-:W-:Y:S02]  /*18e0*/  ISETP.GE.AND P0, PT, R7, RZ, PT ;  /* 0x000000ff0700720c */ /* 0x000fe40003f06270 */
[----:B------:R-:W-:-:S11]  /*18f0*/  ISETP.GE.AND P1, PT, R8, RZ, PT ;  /* 0x000000ff0800720c */ /* 0x000fd60003f26270 */
[----:B------:R-:W-:Y:S01]  /*1900*/  @P0 MOV R6, RZ ;  /* 0x000000ff00060202 */ /* 0x000fe20000000f00 */
[----:B------:R-:W-:Y:S01]  /*1910*/  @!P0 FFMA R0, R0, 1.84467440737095516160e+19, RZ ;  /* 0x5f80000000008823 */ /* 0x000fe200000000ff */
[----:B------:R-:W-:Y:S01]  /*1920*/  @!P0 MOV R6, 0xffffffc0 ;  /* 0xffffffc000068802 */ /* 0x000fe20000000f00 */
[----:B------:R-:W-:-:S03]  /*1930*/  @!P1 FFMA R3, R3, 1.84467440737095516160e+19, RZ ;  /* 0x5f80000003039823 */ /* 0x000fc600000000ff */
[----:B------:R-:W-:-:S07]  /*1940*/  @!P1 IADD3 R6, PT, PT, R6, 0x40, RZ ;  /* 0x0000004006069810 */ /* 0x000fce0007ffe0ff */
.L_x_23:
[----:B------:R-:W-:Y:S01]  /*1950*/  LEA R8, R12, 0xc0800000, 0x17 ;  /* 0xc08000000c087811 */ /* 0x000fe200078eb8ff */
[----:B------:R-:W-:Y:S03]  /*1960*/  BSSY.RECONVERGENT B3, `(.L_x_28) ;  /* 0x0000036000037945 */ /* 0x000fe60003800200 */
[----:B------:R-:W-:Y:S02]  /*1970*/  IADD3 R8, PT, PT, -R8, R3, RZ ;  /* 0x0000000308087210 */ /* 0x000fe40007ffe1ff */
[----:B------:R-:W-:Y:S02]  /*1980*/  IADD3 R3, PT, PT, R10, -0x7f, RZ ;  /* 0xffffff810a037810 */ /* 0x000fe40007ffe0ff */
[----:B------:R-:W0:Y:S01]  /*1990*/  MUFU.RCP R7, R8 ;  /* 0x0000000800077308 */ /* 0x000e220000001000 */
[----:B------:R-:W-:Y:S02]  /*19a0*/  FADD.FTZ R9, -R8, -RZ ;  /* 0x800000ff08097221 */ /* 0x000fe40000010100 */
[----:B------:R-:W-:-:S02]  /*19b0*/  IMAD R0, R3, -0x800000, R0 ;  /* 0xff80000003007824 */ /* 0x000fc400078e0200 */
[----:B0-----:R-:W-:-:S04]  /*19c0*/  FFMA R10, R7, R9, 1 ;  /* 0x3f800000070a7423 */ /* 0x001fc80000000009 */
[----:B------:R-:W-:-:S04]  /*19d0*/  FFMA R14, R7, R10, R7 ;  /* 0x0000000a070e7223 */ /* 0x000fc80000000007 */
[----:B------:R-:W-:-:S04]  /*19e0*/  FFMA R7, R0, R14, RZ ;  /* 0x0000000e00077223 */ /* 0x000fc800000000ff */
[----:B------:R-:W-:-:S04]  /*19f0*/  FFMA R10, R9, R7, R0 ;  /* 0x00000007090a7223 */ /* 0x000fc80000000000 */
[----:B------:R-:W-:Y:S01]  /*1a00*/  FFMA R11, R14, R10, R7 ;  /* 0x0000000a0e0b7223 */ /* 0x000fe20000000007 */
[----:B------:R-:W-:-:S03]  /*1a10*/  IADD3 R7, PT, PT, R3, 0x7f, -R12 ;  /* 0x0000007f03077810 */ /* 0x000fc60007ffe80c */
[----:B------:R-:W-:Y:S01]  /*1a20*/  FFMA R10, R9, R11, R0 ;  /* 0x0000000b090a7223 */ /* 0x000fe20000000000 */
[----:B------:R-:W-:-:S03]  /*1a30*/  IADD3 R7, PT, PT, R7, R6, RZ ;  /* 0x0000000607077210 */ /* 0x000fc60007ffe0ff */
[----:B------:R-:W-:-:S05]  /*1a40*/  FFMA R0, R14, R10, R11 ;  /* 0x0000000a0e007223 */ /* 0x000fca000000000b */
[----:B------:R-:W-:-:S04]  /*1a50*/  SHF.R.U32.HI R3, RZ, 0x17, R0 ;  /* 0x00000017ff037819 */ /* 0x000fc80000011600 */
[----:B------:R-:W-:-:S04]  /*1a60*/  LOP3.LUT R3, R3, 0xff, RZ, 0xc0, !PT ;  /* 0x000000ff03037812 */ /* 0x000fc800078ec0ff */
[----:B------:R-:W-:-:S04]  /*1a70*/  IADD3 R9, PT, PT, R3, R7, RZ ;  /* 0x0000000703097210 */ /* 0x000fc80007ffe0ff */
[----:B------:R-:W-:-:S04]  /*1a80*/  IADD3 R3, PT, PT, R9, -0x1, RZ ;  /* 0xffffffff09037810 */ /* 0x000fc80007ffe0ff */
[----:B------:R-:W-:-:S13]  /*1a90*/  ISETP.GE.U32.AND P0, PT, R3, 0xfe, PT ;  /* 0x000000fe0300780c */ /* 0x000fda0003f06070 */
[----:B------:R-:W-:Y:S05]  /*1aa0*/  @!P0 BRA `(.L_x_29) ;  /* 0x0000000000808947 */ /* 0x000fea0003800000 */
[----:B------:R-:W-:-:S13]  /*1ab0*/  ISETP.GT.AND P0, PT, R9, 0xfe, PT ;  /* 0x000000fe0900780c */ /* 0x000fda0003f04270 */
[----:B------:R-:W-:Y:S05]  /*1ac0*/  @P0 BRA `(.L_x_30) ;  /* 0x00000000006c0947 */ /* 0x000fea0003800000 */
[----:B------:R-:W-:-:S13]  /*1ad0*/  ISETP.GE.AND P0, PT, R9, 0x1, PT ;  /* 0x000000010900780c */ /* 0x000fda0003f06270 */
[----:B------:R-:W-:Y:S05]  /*1ae0*/  @P0 BRA `(.L_x_31) ;  /* 0x0000000000740947 */ /* 0x000fea0003800000 */
[----:B------:R-:W-:Y:S02]  /*1af0*/  ISETP.GE.AND P0, PT, R9, -0x18, PT ;  /* 0xffffffe80900780c */ /* 0x000fe40003f06270 */
[----:B------:R-:W-:-:S11]  /*1b00*/  LOP3.LUT R0, R0, 0x80000000, RZ, 0xc0, !PT ;  /* 0x8000000000007812 */ /* 0x000fd600078ec0ff */
[----:B------:R-:W-:Y:S05]  /*1b10*/  @!P0 BRA `(.L_x_31) ;  /* 0x0000000000688947 */ /* 0x000fea0003800000 */
[CCC-:B------:R-:W-:Y:S01]  /*1b20*/  FFMA.RZ R3, R14.reuse, R10.reuse, R11.reuse ;  /* 0x0000000a0e037223 */ /* 0x1c0fe2000000c00b */
[C---:B------:R-:W-:Y:S01]  /*1b30*/  IADD3 R8, PT, PT, R9.reuse, 0x20, RZ ;  /* 0x0000002009087810 */ /* 0x040fe20007ffe0ff */
[CCC-:B------:R-:W-:Y:S01]  /*1b40*/  FFMA.RM R6, R14.reuse, R10.reuse, R11.reuse ;  /* 0x0000000a0e067223 */ /* 0x1c0fe2000000400b */
[----:B------:R-:W-:Y:S02]  /*1b50*/  ISETP.NE.AND P3, PT, R9, RZ, PT ;  /* 0x000000ff0900720c */ /* 0x000fe40003f65270 */
[----:B------:R-:W-:Y:S01]  /*1b60*/  LOP3.LUT R7, R3, 0x7fffff, RZ, 0xc0, !PT ;  /* 0x007fffff03077812 */ /* 0x000fe200078ec0ff */
[----:B------:R-:W-:Y:S01]  /*1b70*/  FFMA.RP R3, R14, R10, R11 ;  /* 0x0000000a0e037223 */ /* 0x000fe2000000800b */
[----:B------:R-:W-:Y:S02]  /*1b80*/  ISETP.NE.AND P1, PT, R9, RZ, PT ;  /* 0x000000ff0900720c */ /* 0x000fe40003f25270 */
[----:B------:R-:W-:Y:S02]  /*1b90*/  LOP3.LUT R7, R7, 0x800000, RZ, 0xfc, !PT ;  /* 0x0080000007077812 */ /* 0x000fe400078efcff */
[----:B------:R-:W-:-:S02]  /*1ba0*/  IADD3 R9, PT, PT, -R9, RZ, RZ ;  /* 0x000000ff09097210 */ /* 0x000fc40007ffe1ff */
[----:B------:R-:W-:Y:S02]  /*1bb0*/  SHF.L.U32 R8, R7, R8, RZ ;  /* 0x0000000807087219 */ /* 0x000fe400000006ff */
[----:B------:R-:W-:Y:S02]  /*1bc0*/  FSETP.NEU.FTZ.AND P0, PT, R3, R6, PT ;  /* 0x000000060300720b */ /* 0x000fe40003f1d000 */
[----:B------:R-:W-:Y:S02]  /*1bd0*/  SEL R6, R9, RZ, P3 ;  /* 0x000000ff09067207 */ /* 0x000fe40001800000 */
[----:B------:R-:W-:Y:S02]  /*1be0*/  ISETP.NE.AND P1, PT, R8, RZ, P1 ;  /* 0x000000ff0800720c */ /* 0x000fe40000f25270 */
[----:B------:R-:W-:Y:S02]  /*1bf0*/  SHF.R.U32.HI R6, RZ, R6, R7 ;  /* 0x00000006ff067219 */ /* 0x000fe40000011607 */
[----:B------:R-:W-:-:S02]  /*1c00*/  PLOP3.LUT P0, PT, P0, P1, PT, 0xf8, 0x8f ;  /* 0x00000000008f781c */ /* 0x000fc40000703f70 */
[----:B------:R-:W-:Y:S02]  /*1c10*/  SHF.R.U32.HI R8, RZ, 0x1, R6 ;  /* 0x00000001ff087819 */ /* 0x000fe40000011606 */
[----:B------:R-:W-:-:S04]  /*1c20*/  SEL R3, RZ, 0x1, !P0 ;  /* 0x00000001ff037807 */ /* 0x000fc80004000000 */
[----:B------:R-:W-:-:S04]  /*1c30*/  LOP3.LUT R3, R3, 0x1, R8, 0xf8, !PT ;  /* 0x0000000103037812 */ /* 0x000fc800078ef808 */
[----:B------:R-:W-:-:S04]  /*1c40*/  LOP3.LUT R3, R3, R6, RZ, 0xc0, !PT ;  /* 0x0000000603037212 */ /* 0x000fc800078ec0ff */
[----:B------:R-:W-:-:S04]  /*1c50*/  IADD3 R3, PT, PT, R8, R3, RZ ;  /* 0x0000000308037210 */ /* 0x000fc80007ffe0ff */
[----:B------:R-:W-:Y:S01]  /*1c60*/  LOP3.LUT R0, R3, R0, RZ, 0xfc, !PT ;  /* 0x0000000003007212 */ /* 0x000fe200078efcff */
[----:B------:R-:W-:Y:S06]  /*1c70*/  BRA `(.L_x_31) ;  /* 0x0000000000107947 */ /* 0x000fec0003800000 */
.L_x_30:
[----:B------:R-:W-:-:S04]  /*1c80*/  LOP3.LUT R0, R0, 0x80000000, RZ, 0xc0, !PT ;  /* 0x8000000000007812 */ /* 0x000fc800078ec0ff */
[----:B------:R-:W-:Y:S01]  /*1c90*/  LOP3.LUT R0, R0, 0x7f800000, RZ, 0xfc, !PT ;  /* 0x7f80000000007812 */ /* 0x000fe200078efcff */
[----:B------:R-:W-:Y:S06]  /*1ca0*/  BRA `(.L_x_31) ;  /* 0x0000000000047947 */ /* 0x000fec0003800000 */
.L_x_29:
[----:B------:R-:W-:-:S07]  /*1cb0*/  LEA R0, R7, R0, 0x17 ;  /* 0x0000000007007211 */ /* 0x000fce00078eb8ff */
.L_x_31:
[----:B------:R-:W-:Y:S05]  /*1cc0*/  BSYNC.RECONVERGENT B3 ;  /* 0x0000000000037941 */ /* 0x000fea0003800200 */
.L_x_28:
[----:B------:R-:W-:Y:S05]  /*1cd0*/  BRA `(.L_x_32) ;  /* 0x0000000000207947 */ /* 0x000fea0003800000 */
.L_x_27:
[----:B------:R-:W-:-:S04]  /*1ce0*/  LOP3.LUT R0, R3, 0x80000000, R0, 0x48, !PT ;  /* 0x8000000003007812 */ /* 0x000fc800078e4800 */
[----:B------:R-:W-:Y:S01]  /*1cf0*/  LOP3.LUT R0, R0, 0x7f800000, RZ, 0xfc, !PT ;  /* 0x7f80000000007812 */ /* 0x000fe200078efcff */
[----:B------:R-:W-:Y:S06]  /*1d00*/  BRA `(.L_x_32) ;  /* 0x0000000000147947 */ /* 0x000fec0003800000 */
.L_x_26:
[----:B------:R-:W-:Y:S01]  /*1d10*/  LOP3.LUT R0, R3, 0x80000000, R0, 0x48, !PT ;  /* 0x8000000003007812 */ /* 0x000fe200078e4800 */
[----:B------:R-:W-:Y:S06]  /*1d20*/  BRA `(.L_x_32) ;  /* 0x00000000000c7947 */ /* 0x000fec0003800000 */
.L_x_25:
[----:B------:R-:W0:Y:S01]  /*1d30*/  MUFU.RSQ R0, -QNAN ;  /* 0xffc0000000007908 */ /* 0x000e220000001400 */
[----:B------:R-:W-:Y:S05]  /*1d40*/  BRA `(.L_x_32) ;  /* 0x0000000000047947 */ /* 0x000fea0003800000 */
.L_x_24:
[----:B------:R-:W-:-:S07]  /*1d50*/  FADD.FTZ R0, R0, R3 ;  /* 0x0000000300007221 */ /* 0x000fce0000010000 */
.L_x_32:
[----:B------:R-:W-:Y:S05]  /*1d60*/  BSYNC.RECONVERGENT B2 ;  /* 0x0000000000027941 */ /* 0x000fea0003800200 */
.L_x_22:
[----:B------:R-:W-:-:S04]  /*1d70*/  HFMA2 R3, -RZ, RZ, 0, 0 ;  /* 0x00000000ff037431 */ /* 0x000fc800000001ff */
[----:B0-----:R-:W-:Y:S05]  /*1d80*/  RET.REL.NODEC R2 `(_Z16layerNorm_kernelPfS_S_S_iiif) ;  /* 0xffffffe0029c7950 */ /* 0x001fea0003c3ffff */
.L_x_33:
[----:B------:R-:W-:-:S00]  /*1d90*/  BRA `(.L_x_33) ;  /* 0xfffffffc00fc7947 */ /* 0x000fc0000383ffff */
[----:B------:R-:W-:-:S00]  /*1da0*/  NOP ;  /* 0x0000000000007918 */ /* 0x000fc00000000000 */
        /* <DEDUP_REMOVED lines=13> */
.L_x_35:


//--------------------- .nv.shared._Z16layerNorm_kernelPfS_S_S_iiif --------------------------
	.section	.nv.shared._Z16layerNorm_kernelPfS_S_S_iiif,"aw",@nobits
	.sectionflags	@""
	.align	4
.nv.shared._Z16layerNorm_kernelPfS_S_S_iiif:
	.zero		1032


//--------------------- .nv.shared.reserved.0     --------------------------
	.section	.nv.shared.reserved.0,"aw",@nobits
	.weak		__nv_reservedSMEM_offset_0_alias
	.size		__nv_reservedSMEM_offset_0_alias, 0, 64
	.other		__nv_reservedSMEM_offset_0_alias,@"STO_CUDA_RESERVED_SHARED STV_DEFAULT"
__nv_reservedSMEM_offset_0_alias:
	.zero		0
	.zero		64


//--------------------- .nv.constant0._Z16layerNorm_kernelPfS_S_S_iiif --------------------------
	.section	.nv.constant0._Z16layerNorm_kernelPfS_S_S_iiif,"a",@progbits
	.sectionflags	@""
	.align	4
.nv.constant0._Z16layerNorm_kernelPfS_S_S_iiif:
	.zero		944


//--------------------- SYMBOLS --------------------------

	.type		.nv.reservedSmem.offset0,@object
	.size		.nv.reservedSmem.offset0,0x4
	.type		.nv.reservedSmem.cap,@object
	.size		.nv.reservedSmem.cap,0x4
